//
// Generated by NVIDIA NVVM Compiler
//
// Compiler Build ID: CL-36424714
// Cuda compilation tools, release 13.0, V13.0.88
// Based on NVVM 20.0.0
//

.version 9.0
.target sm_100
.address_size 64

	// .globl	_Z3PSFPdS_PKdS1_S1_S1_S1_S1_S1_S1_S1_dddS1_S1_S1_iii
.func  (.param .align 16 .b8 func_retval0[16]) __internal_trig_reduction_slowpathd
(
	.param .b64 __internal_trig_reduction_slowpathd_param_0
)
;
.global .align 8 .b8 __cudart_i2opi_d[144] = {8, 93, 141, 31, 177, 95, 251, 107, 234, 146, 82, 138, 247, 57, 7, 61, 123, 241, 229, 235, 199, 186, 39, 117, 45, 234, 95, 158, 102, 63, 70, 79, 183, 9, 203, 39, 207, 126, 54, 109, 31, 109, 10, 90, 139, 17, 47, 239, 15, 152, 5, 222, 255, 151, 248, 31, 59, 40, 249, 189, 139, 95, 132, 156, 244, 57, 83, 131, 57, 214, 145, 57, 65, 126, 95, 180, 38, 112, 156, 233, 132, 68, 187, 46, 245, 53, 130, 232, 62, 167, 41, 177, 28, 235, 29, 254, 28, 146, 209, 9, 234, 46, 73, 6, 224, 210, 77, 66, 58, 110, 36, 183, 97, 197, 187, 222, 171, 99, 81, 254, 65, 144, 67, 60, 153, 149, 98, 219, 192, 221, 52, 245, 209, 87, 39, 252, 41, 21, 68, 78, 110, 131, 249, 162};
.global .align 16 .b8 __cudart_sin_cos_coeffs[128] = {70, 210, 176, 44, 241, 229, 90, 190, 146, 227, 172, 105, 227, 29, 199, 62, 161, 98, 219, 25, 160, 1, 42, 191, 24, 8, 17, 17, 17, 17, 129, 63, 84, 85, 85, 85, 85, 85, 197, 191, 0, 0, 0, 0, 0, 0, 0, 0, 0, 0, 0, 0, 0, 0, 0, 0, 100, 129, 253, 32, 131, 255, 168, 189, 40, 133, 239, 193, 167, 238, 33, 62, 217, 230, 6, 142, 79, 126, 146, 190, 233, 188, 221, 25, 160, 1, 250, 62, 71, 93, 193, 22, 108, 193, 86, 191, 81, 85, 85, 85, 85, 85, 165, 63, 0, 0, 0, 0, 0, 0, 224, 191, 0, 0, 0, 0, 0, 0, 240, 63};

.visible .entry _Z3PSFPdS_PKdS1_S1_S1_S1_S1_S1_S1_S1_dddS1_S1_S1_iii(
	.param .u64 .ptr .align 1 _Z3PSFPdS_PKdS1_S1_S1_S1_S1_S1_S1_S1_dddS1_S1_S1_iii_param_0,
	.param .u64 .ptr .align 1 _Z3PSFPdS_PKdS1_S1_S1_S1_S1_S1_S1_S1_dddS1_S1_S1_iii_param_1,
	.param .u64 .ptr .align 1 _Z3PSFPdS_PKdS1_S1_S1_S1_S1_S1_S1_S1_dddS1_S1_S1_iii_param_2,
	.param .u64 .ptr .align 1 _Z3PSFPdS_PKdS1_S1_S1_S1_S1_S1_S1_S1_dddS1_S1_S1_iii_param_3,
	.param .u64 .ptr .align 1 _Z3PSFPdS_PKdS1_S1_S1_S1_S1_S1_S1_S1_dddS1_S1_S1_iii_param_4,
	.param .u64 .ptr .align 1 _Z3PSFPdS_PKdS1_S1_S1_S1_S1_S1_S1_S1_dddS1_S1_S1_iii_param_5,
	.param .u64 .ptr .align 1 _Z3PSFPdS_PKdS1_S1_S1_S1_S1_S1_S1_S1_dddS1_S1_S1_iii_param_6,
	.param .u64 .ptr .align 1 _Z3PSFPdS_PKdS1_S1_S1_S1_S1_S1_S1_S1_dddS1_S1_S1_iii_param_7,
	.param .u64 .ptr .align 1 _Z3PSFPdS_PKdS1_S1_S1_S1_S1_S1_S1_S1_dddS1_S1_S1_iii_param_8,
	.param .u64 .ptr .align 1 _Z3PSFPdS_PKdS1_S1_S1_S1_S1_S1_S1_S1_dddS1_S1_S1_iii_param_9,
	.param .u64 .ptr .align 1 _Z3PSFPdS_PKdS1_S1_S1_S1_S1_S1_S1_S1_dddS1_S1_S1_iii_param_10,
	.param .f64 _Z3PSFPdS_PKdS1_S1_S1_S1_S1_S1_S1_S1_dddS1_S1_S1_iii_param_11,
	.param .f64 _Z3PSFPdS_PKdS1_S1_S1_S1_S1_S1_S1_S1_dddS1_S1_S1_iii_param_12,
	.param .f64 _Z3PSFPdS_PKdS1_S1_S1_S1_S1_S1_S1_S1_dddS1_S1_S1_iii_param_13,
	.param .u64 .ptr .align 1 _Z3PSFPdS_PKdS1_S1_S1_S1_S1_S1_S1_S1_dddS1_S1_S1_iii_param_14,
	.param .u64 .ptr .align 1 _Z3PSFPdS_PKdS1_S1_S1_S1_S1_S1_S1_S1_dddS1_S1_S1_iii_param_15,
	.param .u64 .ptr .align 1 _Z3PSFPdS_PKdS1_S1_S1_S1_S1_S1_S1_S1_dddS1_S1_S1_iii_param_16,
	.param .u32 _Z3PSFPdS_PKdS1_S1_S1_S1_S1_S1_S1_S1_dddS1_S1_S1_iii_param_17,
	.param .u32 _Z3PSFPdS_PKdS1_S1_S1_S1_S1_S1_S1_S1_dddS1_S1_S1_iii_param_18,
	.param .u32 _Z3PSFPdS_PKdS1_S1_S1_S1_S1_S1_S1_S1_dddS1_S1_S1_iii_param_19
)
{
	.reg .pred 	%p<19>;
	.reg .b32 	%r<65>;
	.reg .b32 	%f<3>;
	.reg .b64 	%rd<69>;
	.reg .b64 	%fd<183>;

	ld.param.u64 	%rd27, [_Z3PSFPdS_PKdS1_S1_S1_S1_S1_S1_S1_S1_dddS1_S1_S1_iii_param_0];
	ld.param.u64 	%rd28, [_Z3PSFPdS_PKdS1_S1_S1_S1_S1_S1_S1_S1_dddS1_S1_S1_iii_param_1];
	ld.param.u64 	%rd18, [_Z3PSFPdS_PKdS1_S1_S1_S1_S1_S1_S1_S1_dddS1_S1_S1_iii_param_5];
	ld.param.u64 	%rd19, [_Z3PSFPdS_PKdS1_S1_S1_S1_S1_S1_S1_S1_dddS1_S1_S1_iii_param_6];
	ld.param.u64 	%rd20, [_Z3PSFPdS_PKdS1_S1_S1_S1_S1_S1_S1_S1_dddS1_S1_S1_iii_param_7];
	ld.param.u64 	%rd21, [_Z3PSFPdS_PKdS1_S1_S1_S1_S1_S1_S1_S1_dddS1_S1_S1_iii_param_8];
	ld.param.u64 	%rd22, [_Z3PSFPdS_PKdS1_S1_S1_S1_S1_S1_S1_S1_dddS1_S1_S1_iii_param_9];
	ld.param.u64 	%rd23, [_Z3PSFPdS_PKdS1_S1_S1_S1_S1_S1_S1_S1_dddS1_S1_S1_iii_param_10];
	ld.param.u64 	%rd24, [_Z3PSFPdS_PKdS1_S1_S1_S1_S1_S1_S1_S1_dddS1_S1_S1_iii_param_14];
	ld.param.u64 	%rd25, [_Z3PSFPdS_PKdS1_S1_S1_S1_S1_S1_S1_S1_dddS1_S1_S1_iii_param_15];
	ld.param.u64 	%rd26, [_Z3PSFPdS_PKdS1_S1_S1_S1_S1_S1_S1_S1_dddS1_S1_S1_iii_param_16];
	ld.param.u32 	%r23, [_Z3PSFPdS_PKdS1_S1_S1_S1_S1_S1_S1_S1_dddS1_S1_S1_iii_param_17];
	ld.param.u32 	%r24, [_Z3PSFPdS_PKdS1_S1_S1_S1_S1_S1_S1_S1_dddS1_S1_S1_iii_param_18];
	ld.param.u32 	%r25, [_Z3PSFPdS_PKdS1_S1_S1_S1_S1_S1_S1_S1_dddS1_S1_S1_iii_param_19];
	cvta.to.global.u64 	%rd1, %rd28;
	cvta.to.global.u64 	%rd2, %rd27;
	mov.u32 	%r26, %tid.x;
	mov.u32 	%r27, %ctaid.x;
	mov.u32 	%r1, %ntid.x;
	mad.lo.s32 	%r63, %r27, %r1, %r26;
	setp.ge.s32 	%p1, %r63, %r25;
	@%p1 bra 	$L__BB0_20;
	setp.gt.s32 	%p2, %r23, 0;
	mov.u32 	%r28, %nctaid.x;
	mul.lo.s32 	%r3, %r1, %r28;
	@%p2 bra 	$L__BB0_2;
	bra.uni 	$L__BB0_19;
$L__BB0_2:
	setp.gt.s32 	%p4, %r24, 0;
	@%p4 bra 	$L__BB0_3;
	bra.uni 	$L__BB0_18;
$L__BB0_3:
	mov.f64 	%fd35, 0d4338000000000000;
	{
	.reg .b32 %temp; 
	mov.b64 	{%r29, %temp}, %fd35;
	}
	mov.f64 	%fd36, 0dC338000000000000;
	add.rn.f64 	%fd37, %fd35, %fd36;
	fma.rn.f64 	%fd38, %fd37, 0dBFE62E42FEFA39EF, 0d0000000000000000;
	fma.rn.f64 	%fd39, %fd37, 0dBC7ABC9E3B39803F, %fd38;
	fma.rn.f64 	%fd40, %fd39, 0d3E5ADE1569CE2BDF, 0d3E928AF3FCA213EA;
	fma.rn.f64 	%fd41, %fd40, %fd39, 0d3EC71DEE62401315;
	fma.rn.f64 	%fd42, %fd41, %fd39, 0d3EFA01997C89EB71;
	fma.rn.f64 	%fd43, %fd42, %fd39, 0d3F2A01A014761F65;
	fma.rn.f64 	%fd44, %fd43, %fd39, 0d3F56C16C1852B7AF;
	fma.rn.f64 	%fd45, %fd44, %fd39, 0d3F81111111122322;
	fma.rn.f64 	%fd46, %fd45, %fd39, 0d3FA55555555502A1;
	fma.rn.f64 	%fd47, %fd46, %fd39, 0d3FC5555555555511;
	fma.rn.f64 	%fd48, %fd47, %fd39, 0d3FE000000000000B;
	fma.rn.f64 	%fd49, %fd48, %fd39, 0d3FF0000000000000;
	fma.rn.f64 	%fd50, %fd49, %fd39, 0d3FF0000000000000;
	{
	.reg .b32 %temp; 
	mov.b64 	{%r30, %temp}, %fd50;
	}
	{
	.reg .b32 %temp; 
	mov.b64 	{%temp, %r31}, %fd50;
	}
	mov.f64 	%fd51, 0d0000000000000000;
	{
	.reg .b32 %temp; 
	mov.b64 	{%temp, %r32}, %fd51;
	}
	mov.b32 	%f1, %r32;
	abs.f32 	%f2, %f1;
	shr.u32 	%r33, %r29, 31;
	add.s32 	%r34, %r29, %r33;
	shr.s32 	%r35, %r34, 1;
	setp.geu.f32 	%p6, %f2, 0f40874800;
	setp.lt.f32 	%p7, %f2, 0f4086232B;
	sub.s32 	%r36, %r29, %r35;
	shl.b32 	%r37, %r36, 20;
	add.s32 	%r38, %r37, 1072693248;
	mov.b32 	%r39, 0;
	mov.b64 	%fd52, {%r39, %r38};
	shl.b32 	%r40, %r35, 20;
	add.s32 	%r41, %r31, %r40;
	mov.b64 	%fd53, {%r30, %r41};
	mul.f64 	%fd54, %fd52, %fd53;
	selp.f64 	%fd55, 0d7FF0000000000000, %fd54, %p6;
	shl.b32 	%r42, %r29, 20;
	add.s32 	%r43, %r42, %r31;
	mov.b64 	%fd56, {%r30, %r43};
	selp.f64 	%fd1, %fd56, %fd55, %p7;
	neg.s32 	%r4, %r24;
	cvta.to.global.u64 	%rd3, %rd25;
	cvta.to.global.u64 	%rd4, %rd24;
	cvta.to.global.u64 	%rd5, %rd18;
	cvta.to.global.u64 	%rd6, %rd19;
	cvta.to.global.u64 	%rd7, %rd20;
	cvta.to.global.u64 	%rd8, %rd21;
	cvta.to.global.u64 	%rd9, %rd22;
	cvta.to.global.u64 	%rd10, %rd23;
	cvta.to.global.u64 	%rd11, %rd26;
	add.s32 	%r44, %r24, -1;
	cvt.rn.f64.s32 	%fd2, %r44;
$L__BB0_4:
	ld.param.u64 	%rd67, [_Z3PSFPdS_PKdS1_S1_S1_S1_S1_S1_S1_S1_dddS1_S1_S1_iii_param_4];
	ld.param.u64 	%rd66, [_Z3PSFPdS_PKdS1_S1_S1_S1_S1_S1_S1_S1_dddS1_S1_S1_iii_param_3];
	ld.param.u64 	%rd65, [_Z3PSFPdS_PKdS1_S1_S1_S1_S1_S1_S1_S1_dddS1_S1_S1_iii_param_2];
	cvta.to.global.u64 	%rd37, %rd65;
	mul.wide.s32 	%rd38, %r63, 8;
	add.s64 	%rd39, %rd37, %rd38;
	ld.global.f64 	%fd58, [%rd39];
	mul.f64 	%fd3, %fd58, 0d3FE0000000000000;
	cvta.to.global.u64 	%rd40, %rd66;
	add.s64 	%rd41, %rd40, %rd38;
	ld.global.f64 	%fd59, [%rd41];
	mul.f64 	%fd4, %fd59, 0d3FE0000000000000;
	cvta.to.global.u64 	%rd42, %rd67;
	add.s64 	%rd43, %rd42, %rd38;
	ld.global.f64 	%fd60, [%rd43];
	mul.f64 	%fd5, %fd60, 0d3FE0000000000000;
	mov.f64 	%fd175, 0d0000000000000000;
	mov.b32 	%r58, 0;
	mov.f64 	%fd176, %fd175;
$L__BB0_5:
	ld.param.f64 	%fd174, [_Z3PSFPdS_PKdS1_S1_S1_S1_S1_S1_S1_S1_dddS1_S1_S1_iii_param_13];
	ld.param.f64 	%fd173, [_Z3PSFPdS_PKdS1_S1_S1_S1_S1_S1_S1_S1_dddS1_S1_S1_iii_param_12];
	ld.param.f64 	%fd172, [_Z3PSFPdS_PKdS1_S1_S1_S1_S1_S1_S1_S1_dddS1_S1_S1_iii_param_11];
	mul.wide.u32 	%rd44, %r58, 8;
	add.s64 	%rd45, %rd3, %rd44;
	ld.global.f64 	%fd62, [%rd45];
	div.rn.f64 	%fd8, %fd62, %fd2;
	add.s64 	%rd46, %rd4, %rd44;
	ld.global.f64 	%fd63, [%rd46];
	fma.rn.f64 	%fd9, %fd62, 0dBFE0000000000000, %fd63;
	add.s64 	%rd47, %rd5, %rd44;
	ld.global.f64 	%fd64, [%rd47];
	sub.f64 	%fd65, %fd64, %fd3;
	add.f64 	%fd66, %fd172, %fd65;
	add.s64 	%rd48, %rd6, %rd44;
	ld.global.f64 	%fd67, [%rd48];
	sub.f64 	%fd68, %fd67, %fd4;
	add.f64 	%fd69, %fd173, %fd68;
	add.s64 	%rd49, %rd7, %rd44;
	ld.global.f64 	%fd70, [%rd49];
	sub.f64 	%fd71, %fd70, %fd5;
	add.f64 	%fd72, %fd174, %fd71;
	add.s64 	%rd50, %rd8, %rd44;
	ld.global.f64 	%fd73, [%rd50];
	sub.f64 	%fd74, %fd73, %fd3;
	add.f64 	%fd75, %fd172, %fd74;
	add.s64 	%rd51, %rd9, %rd44;
	ld.global.f64 	%fd76, [%rd51];
	sub.f64 	%fd77, %fd76, %fd4;
	add.f64 	%fd78, %fd173, %fd77;
	add.s64 	%rd52, %rd10, %rd44;
	ld.global.f64 	%fd79, [%rd52];
	sub.f64 	%fd80, %fd79, %fd5;
	add.f64 	%fd81, %fd174, %fd80;
	add.f64 	%fd82, %fd64, %fd3;
	add.f64 	%fd83, %fd172, %fd82;
	add.f64 	%fd84, %fd67, %fd4;
	add.f64 	%fd85, %fd173, %fd84;
	add.f64 	%fd86, %fd70, %fd5;
	add.f64 	%fd87, %fd174, %fd86;
	add.f64 	%fd88, %fd73, %fd3;
	add.f64 	%fd89, %fd172, %fd88;
	add.f64 	%fd90, %fd76, %fd4;
	add.f64 	%fd91, %fd173, %fd90;
	add.f64 	%fd92, %fd79, %fd5;
	add.f64 	%fd93, %fd174, %fd92;
	mul.f64 	%fd94, %fd69, %fd69;
	fma.rn.f64 	%fd95, %fd66, %fd66, %fd94;
	fma.rn.f64 	%fd96, %fd72, %fd72, %fd95;
	sqrt.rn.f64 	%fd97, %fd96;
	mul.f64 	%fd98, %fd78, %fd78;
	fma.rn.f64 	%fd99, %fd75, %fd75, %fd98;
	fma.rn.f64 	%fd100, %fd81, %fd81, %fd99;
	sqrt.rn.f64 	%fd101, %fd100;
	add.f64 	%fd102, %fd97, %fd101;
	mul.f64 	%fd103, %fd85, %fd85;
	fma.rn.f64 	%fd104, %fd83, %fd83, %fd103;
	fma.rn.f64 	%fd105, %fd87, %fd87, %fd104;
	sqrt.rn.f64 	%fd106, %fd105;
	mul.f64 	%fd107, %fd91, %fd91;
	fma.rn.f64 	%fd108, %fd89, %fd89, %fd107;
	fma.rn.f64 	%fd109, %fd93, %fd93, %fd108;
	sqrt.rn.f64 	%fd110, %fd109;
	add.f64 	%fd111, %fd106, %fd110;
	mul.lo.s32 	%r46, %r58, %r24;
	sub.f64 	%fd10, %fd102, %fd111;
	mul.wide.u32 	%rd53, %r46, 8;
	add.s64 	%rd68, %rd11, %rd53;
	mov.f64 	%fd177, 0d0000000000000000;
	mov.u32 	%r59, %r4;
	mov.f64 	%fd178, %fd177;
	mov.f64 	%fd179, %fd177;
$L__BB0_6:
	fma.rn.f64 	%fd112, %fd8, %fd177, %fd9;
	ld.global.f64 	%fd14, [%rd68];
	mul.f64 	%fd113, %fd112, 0d3E568103D265408B;
	mul.f64 	%fd15, %fd10, %fd113;
	abs.f64 	%fd16, %fd15;
	setp.eq.f64 	%p8, %fd16, 0d7FF0000000000000;
	@%p8 bra 	$L__BB0_10;
	mul.f64 	%fd114, %fd15, 0d3FE45F306DC9C883;
	cvt.rni.s32.f64 	%r60, %fd114;
	cvt.rn.f64.s32 	%fd115, %r60;
	fma.rn.f64 	%fd116, %fd115, 0dBFF921FB54442D18, %fd15;
	fma.rn.f64 	%fd117, %fd115, 0dBC91A62633145C00, %fd116;
	fma.rn.f64 	%fd181, %fd115, 0dB97B839A252049C0, %fd117;
	setp.ltu.f64 	%p9, %fd16, 0d41E0000000000000;
	@%p9 bra 	$L__BB0_9;
	{ // callseq 0, 0
	.param .b64 param0;
	st.param.f64 	[param0], %fd15;
	.param .align 16 .b8 retval0[16];
	call.uni (retval0), 
	__internal_trig_reduction_slowpathd, 
	(
	param0
	);
	ld.param.f64 	%fd181, [retval0];
	ld.param.b32 	%r60, [retval0+8];
	} // callseq 0
$L__BB0_9:
	add.s32 	%r61, %r60, 1;
	bra.uni 	$L__BB0_11;
$L__BB0_10:
	mov.f64 	%fd119, 0d0000000000000000;
	mul.rn.f64 	%fd181, %fd15, %fd119;
	mov.b32 	%r61, 1;
$L__BB0_11:
	shl.b32 	%r49, %r61, 6;
	cvt.u64.u32 	%rd54, %r49;
	and.b64  	%rd55, %rd54, 64;
	mov.u64 	%rd56, __cudart_sin_cos_coeffs;
	add.s64 	%rd57, %rd56, %rd55;
	mul.rn.f64 	%fd120, %fd181, %fd181;
	and.b32  	%r50, %r61, 1;
	setp.eq.b32 	%p11, %r50, 1;
	selp.f64 	%fd121, 0dBDA8FF8320FD8164, 0d3DE5DB65F9785EBA, %p11;
	ld.global.nc.v2.f64 	{%fd122, %fd123}, [%rd57];
	fma.rn.f64 	%fd124, %fd121, %fd120, %fd122;
	fma.rn.f64 	%fd125, %fd124, %fd120, %fd123;
	ld.global.nc.v2.f64 	{%fd126, %fd127}, [%rd57+16];
	fma.rn.f64 	%fd128, %fd125, %fd120, %fd126;
	fma.rn.f64 	%fd129, %fd128, %fd120, %fd127;
	ld.global.nc.v2.f64 	{%fd130, %fd131}, [%rd57+32];
	fma.rn.f64 	%fd132, %fd129, %fd120, %fd130;
	fma.rn.f64 	%fd133, %fd132, %fd120, %fd131;
	fma.rn.f64 	%fd134, %fd133, %fd181, %fd181;
	fma.rn.f64 	%fd135, %fd133, %fd120, 0d3FF0000000000000;
	selp.f64 	%fd136, %fd135, %fd134, %p11;
	and.b32  	%r51, %r61, 2;
	setp.eq.s32 	%p12, %r51, 0;
	mov.f64 	%fd137, 0d0000000000000000;
	sub.f64 	%fd138, %fd137, %fd136;
	selp.f64 	%fd22, %fd136, %fd138, %p12;
	@%p8 bra 	$L__BB0_14;
	mul.f64 	%fd139, %fd15, 0d3FE45F306DC9C883;
	cvt.rni.s32.f64 	%r62, %fd139;
	cvt.rn.f64.s32 	%fd140, %r62;
	fma.rn.f64 	%fd141, %fd140, 0dBFF921FB54442D18, %fd15;
	fma.rn.f64 	%fd142, %fd140, 0dBC91A62633145C00, %fd141;
	fma.rn.f64 	%fd182, %fd140, 0dB97B839A252049C0, %fd142;
	setp.ltu.f64 	%p13, %fd16, 0d41E0000000000000;
	@%p13 bra 	$L__BB0_15;
	{ // callseq 1, 0
	.param .b64 param0;
	st.param.f64 	[param0], %fd15;
	.param .align 16 .b8 retval0[16];
	call.uni (retval0), 
	__internal_trig_reduction_slowpathd, 
	(
	param0
	);
	ld.param.f64 	%fd182, [retval0];
	ld.param.b32 	%r62, [retval0+8];
	} // callseq 1
	bra.uni 	$L__BB0_15;
$L__BB0_14:
	mov.f64 	%fd144, 0d0000000000000000;
	mul.rn.f64 	%fd182, %fd15, %fd144;
	mov.b32 	%r62, 0;
$L__BB0_15:
	mul.f64 	%fd145, %fd1, %fd22;
	shl.b32 	%r54, %r62, 6;
	cvt.u64.u32 	%rd58, %r54;
	and.b64  	%rd59, %rd58, 64;
	mov.u64 	%rd60, __cudart_sin_cos_coeffs;
	add.s64 	%rd61, %rd60, %rd59;
	mul.rn.f64 	%fd146, %fd182, %fd182;
	and.b32  	%r55, %r62, 1;
	setp.eq.b32 	%p14, %r55, 1;
	selp.f64 	%fd147, 0dBDA8FF8320FD8164, 0d3DE5DB65F9785EBA, %p14;
	ld.global.nc.v2.f64 	{%fd148, %fd149}, [%rd61];
	fma.rn.f64 	%fd150, %fd147, %fd146, %fd148;
	fma.rn.f64 	%fd151, %fd150, %fd146, %fd149;
	ld.global.nc.v2.f64 	{%fd152, %fd153}, [%rd61+16];
	fma.rn.f64 	%fd154, %fd151, %fd146, %fd152;
	fma.rn.f64 	%fd155, %fd154, %fd146, %fd153;
	ld.global.nc.v2.f64 	{%fd156, %fd157}, [%rd61+32];
	fma.rn.f64 	%fd158, %fd155, %fd146, %fd156;
	fma.rn.f64 	%fd159, %fd158, %fd146, %fd157;
	fma.rn.f64 	%fd160, %fd159, %fd182, %fd182;
	fma.rn.f64 	%fd161, %fd159, %fd146, 0d3FF0000000000000;
	selp.f64 	%fd162, %fd161, %fd160, %p14;
	and.b32  	%r56, %r62, 2;
	setp.eq.s32 	%p15, %r56, 0;
	mov.f64 	%fd163, 0d0000000000000000;
	sub.f64 	%fd164, %fd163, %fd162;
	selp.f64 	%fd165, %fd162, %fd164, %p15;
	mul.f64 	%fd166, %fd1, %fd165;
	mul.f64 	%fd167, %fd14, %fd145;
	mul.f64 	%fd168, %fd166, 0d0000000000000000;
	sub.f64 	%fd169, %fd167, %fd168;
	mul.f64 	%fd170, %fd14, %fd166;
	fma.rn.f64 	%fd171, %fd145, 0d0000000000000000, %fd170;
	add.f64 	%fd179, %fd179, %fd169;
	add.f64 	%fd178, %fd178, %fd171;
	add.f64 	%fd177, %fd177, 0d3FF0000000000000;
	add.s32 	%r59, %r59, 1;
	setp.ne.s32 	%p16, %r59, 0;
	add.s64 	%rd68, %rd68, 8;
	@%p16 bra 	$L__BB0_6;
	add.f64 	%fd176, %fd176, %fd179;
	add.f64 	%fd175, %fd175, %fd178;
	add.s32 	%r58, %r58, 1;
	setp.ne.s32 	%p17, %r58, %r23;
	@%p17 bra 	$L__BB0_5;
	mul.wide.s32 	%rd62, %r63, 8;
	add.s64 	%rd63, %rd2, %rd62;
	st.global.f64 	[%rd63], %fd176;
	add.s64 	%rd64, %rd1, %rd62;
	st.global.f64 	[%rd64], %fd175;
	add.s32 	%r63, %r63, %r3;
	setp.lt.s32 	%p18, %r63, %r25;
	@%p18 bra 	$L__BB0_4;
	bra.uni 	$L__BB0_20;
$L__BB0_18:
	mul.wide.s32 	%rd33, %r63, 8;
	add.s64 	%rd34, %rd2, %rd33;
	mov.b64 	%rd35, 0;
	st.global.u64 	[%rd34], %rd35;
	add.s64 	%rd36, %rd1, %rd33;
	st.global.u64 	[%rd36], %rd35;
	add.s32 	%r63, %r63, %r3;
	setp.lt.s32 	%p5, %r63, %r25;
	@%p5 bra 	$L__BB0_18;
	bra.uni 	$L__BB0_20;
$L__BB0_19:
	mul.wide.s32 	%rd29, %r63, 8;
	add.s64 	%rd30, %rd2, %rd29;
	mov.b64 	%rd31, 0;
	st.global.u64 	[%rd30], %rd31;
	add.s64 	%rd32, %rd1, %rd29;
	st.global.u64 	[%rd32], %rd31;
	add.s32 	%r63, %r63, %r3;
	setp.lt.s32 	%p3, %r63, %r25;
	@%p3 bra 	$L__BB0_19;
$L__BB0_20:
	ret;

}
.func  (.param .align 16 .b8 func_retval0[16]) __internal_trig_reduction_slowpathd(
	.param .b64 __internal_trig_reduction_slowpathd_param_0
)
{
	.local .align 8 .b8 	__local_depot1[40];
	.reg .b64 	%SP;
	.reg .b64 	%SPL;
	.reg .pred 	%p<10>;
	.reg .b32 	%r<47>;
	.reg .b64 	%rd<74>;
	.reg .b64 	%fd<5>;

	mov.u64 	%SPL, __local_depot1;
	ld.param.f64 	%fd4, [__internal_trig_reduction_slowpathd_param_0];
	add.u64 	%rd1, %SPL, 0;
	{
	.reg .b32 %temp; 
	mov.b64 	{%temp, %r1}, %fd4;
	}
	shr.u32 	%r2, %r1, 20;
	and.b32  	%r3, %r2, 2047;
	setp.eq.s32 	%p1, %r3, 2047;
	mov.b32 	%r46, 0;
	@%p1 bra 	$L__BB1_9;
	add.s32 	%r20, %r3, -1024;
	mov.b64 	%rd20, %fd4;
	shl.b64 	%rd2, %rd20, 11;
	shr.u32 	%r4, %r20, 6;
	sub.s32 	%r45, 15, %r4;
	sub.s32 	%r21, 19, %r4;
	setp.lt.u32 	%p2, %r20, 128;
	selp.b32 	%r6, 18, %r21, %p2;
	setp.ge.s32 	%p3, %r45, %r6;
	mov.b64 	%rd70, 0;
	@%p3 bra 	$L__BB1_4;
	add.s32 	%r23, %r6, %r4;
	neg.s32 	%r43, %r23;
	or.b64  	%rd3, %rd2, -9223372036854775808;
	mov.b64 	%rd70, 0;
	mov.b32 	%r42, 0;
	mov.u64 	%rd25, __cudart_i2opi_d;
	mov.u32 	%r44, %r45;
$L__BB1_3:
	.pragma "nounroll";
	mul.wide.s32 	%rd22, %r42, 8;
	add.s64 	%rd23, %rd1, %rd22;
	mul.wide.s32 	%rd24, %r44, 8;
	add.s64 	%rd26, %rd25, %rd24;
	ld.global.nc.u64 	%rd27, [%rd26];
	{
	.reg .u32 %r0, %r1, %r2, %r3, %alo, %ahi, %blo, %bhi, %clo, %chi;
	mov.b64 	{%alo,%ahi}, %rd27;
	mov.b64 	{%blo,%bhi}, %rd3;
	mov.b64 	{%clo,%chi}, %rd70;
	mad.lo.cc.u32 	%r0, %alo, %blo, %clo;
	madc.hi.cc.u32 	%r1, %alo, %blo, %chi;
	madc.hi.u32 	%r2, %alo, %bhi, 0;
	mad.lo.cc.u32 	%r1, %alo, %bhi, %r1;
	madc.hi.cc.u32 	%r2, %ahi, %blo, %r2;
	madc.hi.u32 	%r3, %ahi, %bhi, 0;
	mad.lo.cc.u32 	%r1, %ahi, %blo, %r1;
	madc.lo.cc.u32 	%r2, %ahi, %bhi, %r2;
	addc.u32 	%r3, %r3, 0;
	mov.b64 	%rd28, {%r0,%r1};
	mov.b64 	%rd70, {%r2,%r3};
	}
	st.local.u64 	[%rd23], %rd28;
	add.s32 	%r44, %r44, 1;
	add.s32 	%r43, %r43, 1;
	add.s32 	%r42, %r42, 1;
	setp.ne.s32 	%p4, %r43, -15;
	mov.u32 	%r45, %r6;
	@%p4 bra 	$L__BB1_3;
$L__BB1_4:
	cvt.s64.s32 	%rd29, %r45;
	cvt.u64.u32 	%rd30, %r4;
	add.s64 	%rd31, %rd30, %rd29;
	shl.b64 	%rd32, %rd31, 3;
	add.s64 	%rd33, %rd1, %rd32;
	st.local.u64 	[%rd33+-120], %rd70;
	and.b32  	%r15, %r2, 63;
	ld.local.u64 	%rd72, [%rd1+16];
	ld.local.u64 	%rd71, [%rd1+24];
	setp.eq.s32 	%p5, %r15, 0;
	@%p5 bra 	$L__BB1_6;
	shl.b64 	%rd34, %rd71, %r15;
	shr.u64 	%rd35, %rd72, 1;
	xor.b32  	%r24, %r15, 63;
	shr.u64 	%rd36, %rd35, %r24;
	or.b64  	%rd71, %rd34, %rd36;
	ld.local.u64 	%rd37, [%rd1+8];
	shl.b64 	%rd38, %rd72, %r15;
	shr.u64 	%rd39, %rd37, 1;
	shr.u64 	%rd40, %rd39, %r24;
	or.b64  	%rd72, %rd38, %rd40;
$L__BB1_6:
	and.b32  	%r25, %r1, -2147483648;
	shr.u64 	%rd41, %rd71, 62;
	cvt.u32.u64 	%r26, %rd41;
	mov.b64 	{%r27, %r28}, %rd71;
	mov.b64 	{%r29, %r30}, %rd72;
	shf.l.wrap.b32 	%r31, %r30, %r27, 2;
	shf.l.wrap.b32 	%r32, %r27, %r28, 2;
	mov.b64 	%rd42, {%r31, %r32};
	shl.b64 	%rd43, %rd72, 2;
	shr.u64 	%rd44, %rd42, 63;
	cvt.u32.u64 	%r33, %rd44;
	add.s32 	%r34, %r33, %r26;
	setp.eq.s32 	%p6, %r25, 0;
	neg.s32 	%r35, %r34;
	selp.b32 	%r46, %r34, %r35, %p6;
	setp.gt.s64 	%p7, %rd42, -1;
	mov.b64 	%rd45, 0;
	{
	.reg .u32 %r0, %r1, %r2, %r3, %a0, %a1, %a2, %a3, %b0, %b1, %b2, %b3;
	mov.b64 	{%a0,%a1}, %rd45;
	mov.b64 	{%a2,%a3}, %rd45;
	mov.b64 	{%b0,%b1}, %rd43;
	mov.b64 	{%b2,%b3}, %rd42;
	sub.cc.u32 	%r0, %a0, %b0;
	subc.cc.u32 	%r1, %a1, %b1;
	subc.cc.u32 	%r2, %a2, %b2;
	subc.u32 	%r3, %a3, %b3;
	mov.b64 	%rd46, {%r0,%r1};
	mov.b64 	%rd47, {%r2,%r3};
	}
	xor.b32  	%r36, %r25, -2147483648;
	selp.b64 	%rd73, %rd42, %rd47, %p7;
	selp.b64 	%rd14, %rd43, %rd46, %p7;
	selp.b32 	%r17, %r25, %r36, %p7;
	clz.b64 	%r37, %rd73;
	cvt.u64.u32 	%rd15, %r37;
	setp.eq.s32 	%p8, %r37, 0;
	@%p8 bra 	$L__BB1_8;
	cvt.u32.u64 	%r38, %rd15;
	and.b32  	%r39, %r38, 63;
	shl.b64 	%rd48, %rd73, %r39;
	shr.u64 	%rd49, %rd14, 1;
	not.b32 	%r40, %r38;
	and.b32  	%r41, %r40, 63;
	shr.u64 	%rd50, %rd49, %r41;
	or.b64  	%rd73, %rd48, %rd50;
$L__BB1_8:
	mov.b64 	%rd51, -3958705157555305931;
	{
	.reg .u32 %r0, %r1, %r2, %r3, %alo, %ahi, %blo, %bhi;
	mov.b64 	{%alo,%ahi}, %rd73;
	mov.b64 	{%blo,%bhi}, %rd51;
	mul.lo.u32 	%r0, %alo, %blo;
	mul.hi.u32 	%r1, %alo, %blo;
	mad.lo.cc.u32 	%r1, %alo, %bhi, %r1;
	madc.hi.u32 	%r2, %alo, %bhi, 0;
	mad.lo.cc.u32 	%r1, %ahi, %blo, %r1;
	madc.hi.cc.u32 	%r2, %ahi, %blo, %r2;
	madc.hi.u32 	%r3, %ahi, %bhi, 0;
	mad.lo.cc.u32 	%r2, %ahi, %bhi, %r2;
	addc.u32 	%r3, %r3, 0;
	mov.b64 	%rd52, {%r0,%r1};
	mov.b64 	%rd53, {%r2,%r3};
	}
	setp.gt.s64 	%p9, %rd53, 0;
	{
	.reg .u32 %r0, %r1, %r2, %r3, %a0, %a1, %a2, %a3, %b0, %b1, %b2, %b3;
	mov.b64 	{%a0,%a1}, %rd52;
	mov.b64 	{%a2,%a3}, %rd53;
	mov.b64 	{%b0,%b1}, %rd52;
	mov.b64 	{%b2,%b3}, %rd53;
	add.cc.u32 	%r0, %a0, %b0;
	addc.cc.u32 	%r1, %a1, %b1;
	addc.cc.u32 	%r2, %a2, %b2;
	addc.u32 	%r3, %a3, %b3;
	mov.b64 	%rd54, {%r0,%r1};
	mov.b64 	%rd55, {%r2,%r3};
	}
	selp.b64 	%rd56, %rd55, %rd53, %p9;
	selp.s64 	%rd57, -1, 0, %p9;
	sub.s64 	%rd58, %rd57, %rd15;
	cvt.u64.u32 	%rd59, %r17;
	shl.b64 	%rd60, %rd59, 32;
	add.s64 	%rd61, %rd56, 1;
	shr.u64 	%rd62, %rd61, 10;
	add.s64 	%rd63, %rd62, 1;
	shr.u64 	%rd64, %rd63, 1;
	shl.b64 	%rd65, %rd58, 52;
	add.s64 	%rd66, %rd65, %rd64;
	add.s64 	%rd67, %rd66, 4602678819172646912;
	or.b64  	%rd68, %rd67, %rd60;
	mov.b64 	%fd4, %rd68;
$L__BB1_9:
	st.param.f64 	[func_retval0], %fd4;
	st.param.b32 	[func_retval0+8], %r46;
	ret;

}


// ===== COMPILED SASS (sm_100) =====

	.target	sm_100

	.elftype	@"ET_EXEC"


//--------------------- .note.nv.tkinfo           --------------------------
	.section	.note.nv.tkinfo,"",@"SHT_NOTE"
	.sectionflags	@"SHF_NOTE_NV_TKINFO"
	.tkinfo
        /*0018*/ 	.word	0x00000002
        /*0030*/ 	.string	""
        /*0030*/ 	.string	"ptxas"
        /*0030*/ 	.string	"Cuda compilation tools, release 13.0, V13.0.88"
        /*0030*/ 	.string	"Build cuda_13.0.r13.0/compiler.36424714_0"
        /*0030*/ 	.string	"-arch sm_100 -m 64 "



//--------------------- .note.nv.cuinfo           --------------------------
	.section	.note.nv.cuinfo,"",@"SHT_NOTE"
	.sectionflags	@"SHF_NOTE_NV_CUINFO"
        /*0018*/ 	.short	0x0002
        /*001a*/ 	.short	0x0064
        /*001c*/ 	.short	0x0082
	.zero		2


//--------------------- .nv.info                  --------------------------
	.section	.nv.info,"",@"SHT_CUDA_INFO"
	.align	4


	//----- nvinfo : EIATTR_REGCOUNT
	.align		4
        /*0000*/ 	.byte	0x04, 0x2f
        /*0002*/ 	.short	(.L_3 - .L_2)
	.align		4
.L_2:
        /*0004*/ 	.word	index@(_Z3PSFPdS_PKdS1_S1_S1_S1_S1_S1_S1_S1_dddS1_S1_S1_iii)
        /*0008*/ 	.word	0x0000003e


	//----- nvinfo : EIATTR_FRAME_SIZE
	.align		4
.L_3:
        /*000c*/ 	.byte	0x04, 0x11
        /*000e*/ 	.short	(.L_5 - .L_4)
	.align		4
.L_4:
        /*0010*/ 	.word	index@($_Z3PSFPdS_PKdS1_S1_S1_S1_S1_S1_S1_S1_dddS1_S1_S1_iii$__internal_trig_reduction_slowpathd)
        /*0014*/ 	.word	0x00000028


	//----- nvinfo : EIATTR_FRAME_SIZE
	.align		4
.L_5:
        /*0018*/ 	.byte	0x04, 0x11
        /*001a*/ 	.short	(.L_7 - .L_6)
	.align		4
.L_6:
        /*001c*/ 	.word	index@($__internal_1_$__cuda_sm20_dsqrt_rn_f64_mediumpath_v1)
        /*0020*/ 	.word	0x00000028


	//----- nvinfo : EIATTR_FRAME_SIZE
	.align		4
.L_7:
        /*0024*/ 	.byte	0x04, 0x11
        /*0026*/ 	.short	(.L_9 - .L_8)
	.align		4
.L_8:
        /*0028*/ 	.word	index@($__internal_0_$__cuda_sm20_div_rn_f64_full)
        /*002c*/ 	.word	0x00000028


	//----- nvinfo : EIATTR_FRAME_SIZE
	.align		4
.L_9:
        /*0030*/ 	.byte	0x04, 0x11
        /*0032*/ 	.short	(.L_11 - .L_10)
	.align		4
.L_10:
        /*0034*/ 	.word	index@(_Z3PSFPdS_PKdS1_S1_S1_S1_S1_S1_S1_S1_dddS1_S1_S1_iii)
        /*0038*/ 	.word	0x00000028


	//----- nvinfo : EIATTR_MIN_STACK_SIZE
	.align		4
.L_11:
        /*003c*/ 	.byte	0x04, 0x12
        /*003e*/ 	.short	(.L_13 - .L_12)
	.align		4
.L_12:
        /*0040*/ 	.word	index@(_Z3PSFPdS_PKdS1_S1_S1_S1_S1_S1_S1_S1_dddS1_S1_S1_iii)
        /*0044*/ 	.word	0x00000028
.L_13:


//--------------------- .nv.compat                --------------------------
	.section	.nv.compat,"",@"SHT_CUDA_COMPAT_INFO"
	.align	4
        /*0000*/ 	.byte	0x02, 0x09, 0x00, 0x00, 0x02, 0x02, 0x01, 0x00, 0x02, 0x05, 0x05, 0x00, 0x03, 0x07, 0x01, 0x01
        /*0010*/ 	.byte	0x02, 0x03, 0x00, 0x00, 0x02, 0x06, 0x01, 0x00, 0x04, 0x0b, 0x08, 0x00, 0x01, 0x00, 0x00, 0x00
        /*0020*/ 	.byte	0x00, 0x00, 0x00, 0x00


//--------------------- .nv.info._Z3PSFPdS_PKdS1_S1_S1_S1_S1_S1_S1_S1_dddS1_S1_S1_iii --------------------------
	.section	.nv.info._Z3PSFPdS_PKdS1_S1_S1_S1_S1_S1_S1_S1_dddS1_S1_S1_iii,"",@"SHT_CUDA_INFO"
	.sectionflags	@""
	.align	4


	//----- nvinfo : EIATTR_CUDA_API_VERSION
	.align		4
        /*0000*/ 	.byte	0x04, 0x37
        /*0002*/ 	.short	(.L_15 - .L_14)
.L_14:
        /*0004*/ 	.word	0x00000082


	//----- nvinfo : EIATTR_KPARAM_INFO
	.align		4
.L_15:
        /*0008*/ 	.byte	0x04, 0x17
        /*000a*/ 	.short	(.L_17 - .L_16)
.L_16:
        /*000c*/ 	.word	0x00000000
        /*0010*/ 	.short	0x0013
        /*0012*/ 	.short	0x0090
        /*0014*/ 	.byte	0x00, 0xf0, 0x11, 0x00


	//----- nvinfo : EIATTR_KPARAM_INFO
	.align		4
.L_17:
        /*0018*/ 	.byte	0x04, 0x17
        /*001a*/ 	.short	(.L_19 - .L_18)
.L_18:
        /*001c*/ 	.word	0x00000000
        /*0020*/ 	.short	0x0012
        /*0022*/ 	.short	0x008c
        /*0024*/ 	.byte	0x00, 0xf0, 0x11, 0x00


	//----- nvinfo : EIATTR_KPARAM_INFO
	.align		4
.L_19:
        /*0028*/ 	.byte	0x04, 0x17
        /*002a*/ 	.short	(.L_21 - .L_20)
.L_20:
        /*002c*/ 	.word	0x00000000
        /*0030*/ 	.short	0x0011
        /*0032*/ 	.short	0x0088
        /*0034*/ 	.byte	0x00, 0xf0, 0x11, 0x00


	//----- nvinfo : EIATTR_KPARAM_INFO
	.align		4
.L_21:
        /*0038*/ 	.byte	0x04, 0x17
        /*003a*/ 	.short	(.L_23 - .L_22)
.L_22:
        /*003c*/ 	.word	0x00000000
        /*0040*/ 	.short	0x0010
        /*0042*/ 	.short	0x0080
        /*0044*/ 	.byte	0x00, 0xf5, 0x21, 0x00


	//----- nvinfo : EIATTR_KPARAM_INFO
	.align		4
.L_23:
        /*0048*/ 	.byte	0x04, 0x17
        /*004a*/ 	.short	(.L_25 - .L_24)
.L_24:
        /*004c*/ 	.word	0x00000000
        /*0050*/ 	.short	0x000f
        /*0052*/ 	.short	0x0078
        /*0054*/ 	.byte	0x00, 0xf5, 0x21, 0x00


	//----- nvinfo : EIATTR_KPARAM_INFO
	.align		4
.L_25:
        /*0058*/ 	.byte	0x04, 0x17
        /*005a*/ 	.short	(.L_27 - .L_26)
.L_26:
        /*005c*/ 	.word	0x00000000
        /*0060*/ 	.short	0x000e
        /*0062*/ 	.short	0x0070
        /*0064*/ 	.byte	0x00, 0xf5, 0x21, 0x00


	//----- nvinfo : EIATTR_KPARAM_INFO
	.align		4
.L_27:
        /*0068*/ 	.byte	0x04, 0x17
        /*006a*/ 	.short	(.L_29 - .L_28)
.L_28:
        /*006c*/ 	.word	0x00000000
        /*0070*/ 	.short	0x000d
        /*0072*/ 	.short	0x0068
        /*0074*/ 	.byte	0x00, 0xf0, 0x21, 0x00


	//----- nvinfo : EIATTR_KPARAM_INFO
	.align		4
.L_29:
        /*0078*/ 	.byte	0x04, 0x17
        /*007a*/ 	.short	(.L_31 - .L_30)
.L_30:
        /*007c*/ 	.word	0x00000000
        /*0080*/ 	.short	0x000c
        /*0082*/ 	.short	0x0060
        /*0084*/ 	.byte	0x00, 0xf0, 0x21, 0x00


	//----- nvinfo : EIATTR_KPARAM_INFO
	.align		4
.L_31:
        /*0088*/ 	.byte	0x04, 0x17
        /*008a*/ 	.short	(.L_33 - .L_32)
.L_32:
        /*008c*/ 	.word	0x00000000
        /*0090*/ 	.short	0x000b
        /*0092*/ 	.short	0x0058
        /*0094*/ 	.byte	0x00, 0xf0, 0x21, 0x00


	//----- nvinfo : EIATTR_KPARAM_INFO
	.align		4
.L_33:
        /*0098*/ 	.byte	0x04, 0x17
        /*009a*/ 	.short	(.L_35 - .L_34)
.L_34:
        /*009c*/ 	.word	0x00000000
        /*00a0*/ 	.short	0x000a
        /*00a2*/ 	.short	0x0050
        /*00a4*/ 	.byte	0x00, 0xf5, 0x21, 0x00


	//----- nvinfo : EIATTR_KPARAM_INFO
	.align		4
.L_35:
        /*00a8*/ 	.byte	0x04, 0x17
        /*00aa*/ 	.short	(.L_37 - .L_36)
.L_36:
        /*00ac*/ 	.word	0x00000000
        /*00b0*/ 	.short	0x0009
        /*00b2*/ 	.short	0x0048
        /*00b4*/ 	.byte	0x00, 0xf5, 0x21, 0x00


	//----- nvinfo : EIATTR_KPARAM_INFO
	.align		4
.L_37:
        /*00b8*/ 	.byte	0x04, 0x17
        /*00ba*/ 	.short	(.L_39 - .L_38)
.L_38:
        /*00bc*/ 	.word	0x00000000
        /*00c0*/ 	.short	0x0008
        /*00c2*/ 	.short	0x0040
        /*00c4*/ 	.byte	0x00, 0xf5, 0x21, 0x00


	//----- nvinfo : EIATTR_KPARAM_INFO
	.align		4
.L_39:
        /*00c8*/ 	.byte	0x04, 0x17
        /*00ca*/ 	.short	(.L_41 - .L_40)
.L_40:
        /*00cc*/ 	.word	0x00000000
        /*00d0*/ 	.short	0x0007
        /*00d2*/ 	.short	0x0038
        /*00d4*/ 	.byte	0x00, 0xf5, 0x21, 0x00


	//----- nvinfo : EIATTR_KPARAM_INFO
	.align		4
.L_41:
        /*00d8*/ 	.byte	0x04, 0x17
        /*00da*/ 	.short	(.L_43 - .L_42)
.L_42:
        /*00dc*/ 	.word	0x00000000
        /*00e0*/ 	.short	0x0006
        /*00e2*/ 	.short	0x0030
        /*00e4*/ 	.byte	0x00, 0xf5, 0x21, 0x00


	//----- nvinfo : EIATTR_KPARAM_INFO
	.align		4
.L_43:
        /*00e8*/ 	.byte	0x04, 0x17
        /*00ea*/ 	.short	(.L_45 - .L_44)
.L_44:
        /*00ec*/ 	.word	0x00000000
        /*00f0*/ 	.short	0x0005
        /*00f2*/ 	.short	0x0028
        /*00f4*/ 	.byte	0x00, 0xf5, 0x21, 0x00


	//----- nvinfo : EIATTR_KPARAM_INFO
	.align		4
.L_45:
        /*00f8*/ 	.byte	0x04, 0x17
        /*00fa*/ 	.short	(.L_47 - .L_46)
.L_46:
        /*00fc*/ 	.word	0x00000000
        /*0100*/ 	.short	0x0004
        /*0102*/ 	.short	0x0020
        /*0104*/ 	.byte	0x00, 0xf5, 0x21, 0x00


	//----- nvinfo : EIATTR_KPARAM_INFO
	.align		4
.L_47:
        /*0108*/ 	.byte	0x04, 0x17
        /*010a*/ 	.short	(.L_49 - .L_48)
.L_48:
        /*010c*/ 	.word	0x00000000
        /*0110*/ 	.short	0x0003
        /*0112*/ 	.short	0x0018
        /*0114*/ 	.byte	0x00, 0xf5, 0x21, 0x00


	//----- nvinfo : EIATTR_KPARAM_INFO
	.align		4
.L_49:
        /*0118*/ 	.byte	0x04, 0x17
        /*011a*/ 	.short	(.L_51 - .L_50)
.L_50:
        /*011c*/ 	.word	0x00000000
        /*0120*/ 	.short	0x0002
        /*0122*/ 	.short	0x0010
        /*0124*/ 	.byte	0x00, 0xf5, 0x21, 0x00


	//----- nvinfo : EIATTR_KPARAM_INFO
	.align		4
.L_51:
        /*0128*/ 	.byte	0x04, 0x17
        /*012a*/ 	.short	(.L_53 - .L_52)
.L_52:
        /*012c*/ 	.word	0x00000000
        /*0130*/ 	.short	0x0001
        /*0132*/ 	.short	0x0008
        /*0134*/ 	.byte	0x00, 0xf5, 0x21, 0x00


	//----- nvinfo : EIATTR_KPARAM_INFO
	.align		4
.L_53:
        /*0138*/ 	.byte	0x04, 0x17
        /*013a*/ 	.short	(.L_55 - .L_54)
.L_54:
        /*013c*/ 	.word	0x00000000
        /*0140*/ 	.short	0x0000
        /*0142*/ 	.short	0x0000
        /*0144*/ 	.byte	0x00, 0xf5, 0x21, 0x00


	//----- nvinfo : EIATTR_SPARSE_MMA_MASK
	.align		4
.L_55:
        /*0148*/ 	.byte	0x03, 0x50
        /*014a*/ 	.short	0x0000


	//----- nvinfo : EIATTR_MAXREG_COUNT
	.align		4
        /*014c*/ 	.byte	0x03, 0x1b
        /*014e*/ 	.short	0x00ff


	//----- nvinfo : EIATTR_MERCURY_ISA_VERSION
	.align		4
        /*0150*/ 	.byte	0x03, 0x5f
        /*0152*/ 	.short	0x0101


	//----- nvinfo : EIATTR_VRC_CTA_INIT_COUNT
	.align		4
        /*0154*/ 	.byte	0x02, 0x4a
	.zero		1
	.zero		1


	//----- nvinfo : EIATTR_EXIT_INSTR_OFFSETS
	.align		4
        /*0158*/ 	.byte	0x04, 0x1c
        /*015a*/ 	.short	(.L_57 - .L_56)


	//   ....[0]....
.L_56:
        /*015c*/ 	.word	0x00000080


	//   ....[1]....
        /*0160*/ 	.word	0x00000180


	//   ....[2]....
        /*0164*/ 	.word	0x00000250


	//   ....[3]....
        /*0168*/ 	.word	0x00001bf0


	//----- nvinfo : EIATTR_CRS_STACK_SIZE
	.align		4
.L_57:
        /*016c*/ 	.byte	0x04, 0x1e
        /*016e*/ 	.short	(.L_59 - .L_58)
.L_58:
        /*0170*/ 	.word	0x00000000


	//----- nvinfo : EIATTR_CBANK_PARAM_SIZE
	.align		4
.L_59:
        /*0174*/ 	.byte	0x03, 0x19
        /*0176*/ 	.short	0x0094


	//----- nvinfo : EIATTR_PARAM_CBANK
	.align		4
        /*0178*/ 	.byte	0x04, 0x0a
        /*017a*/ 	.short	(.L_61 - .L_60)
	.align		4
.L_60:
        /*017c*/ 	.word	index@(.nv.constant0._Z3PSFPdS_PKdS1_S1_S1_S1_S1_S1_S1_S1_dddS1_S1_S1_iii)
        /*0180*/ 	.short	0x0380
        /*0182*/ 	.short	0x0094


	//----- nvinfo : EIATTR_SW_WAR
	.align		4
.L_61:
        /*0184*/ 	.byte	0x04, 0x36
        /*0186*/ 	.short	(.L_63 - .L_62)
.L_62:
        /*0188*/ 	.word	0x00000008
.L_63:


//--------------------- .nv.callgraph             --------------------------
	.section	.nv.callgraph,"",@"SHT_CUDA_CALLGRAPH"
	.align	4
	.sectionentsize	8
	.align		4
        /*0000*/ 	.word	0x00000000
	.align		4
        /*0004*/ 	.word	0xffffffff
	.align		4
        /*0008*/ 	.word	0x00000000
	.align		4
        /*000c*/ 	.word	0xfffffffe
	.align		4
        /*0010*/ 	.word	0x00000000
	.align		4
        /*0014*/ 	.word	0xfffffffd
	.align		4
        /*0018*/ 	.word	0x00000000
	.align		4
        /*001c*/ 	.word	0xfffffffc


//--------------------- .nv.constant4             --------------------------
	.section	.nv.constant4,"a",@progbits
	.align	8
	.align		8
.nv.constant4:
        /*0000*/ 	.dword	__cudart_i2opi_d
	.align		8
        /*0008*/ 	.dword	__cudart_sin_cos_coeffs


//--------------------- .text._Z3PSFPdS_PKdS1_S1_S1_S1_S1_S1_S1_S1_dddS1_S1_S1_iii --------------------------
	.section	.text._Z3PSFPdS_PKdS1_S1_S1_S1_S1_S1_S1_S1_dddS1_S1_S1_iii,"ax",@progbits
	.align	128
        .global         _Z3PSFPdS_PKdS1_S1_S1_S1_S1_S1_S1_S1_dddS1_S1_S1_iii
        .type           _Z3PSFPdS_PKdS1_S1_S1_S1_S1_S1_S1_S1_dddS1_S1_S1_iii,@function
        .size           _Z3PSFPdS_PKdS1_S1_S1_S1_S1_S1_S1_S1_dddS1_S1_S1_iii,(.L_x_43 - _Z3PSFPdS_PKdS1_S1_S1_S1_S1_S1_S1_S1_dddS1_S1_S1_iii)
        .other          _Z3PSFPdS_PKdS1_S1_S1_S1_S1_S1_S1_S1_dddS1_S1_S1_iii,@"STO_CUDA_ENTRY STV_DEFAULT"
_Z3PSFPdS_PKdS1_S1_S1_S1_S1_S1_S1_S1_dddS1_S1_S1_iii:
.text._Z3PSFPdS_PKdS1_S1_S1_S1_S1_S1_S1_S1_dddS1_S1_S1_iii:
[----:B------:R-:W0:Y:S01]  /*0000*/  LDC R1, c[0x0][0x37c] ;  /* 0x0000df00ff017b82 */ /* 0x000e220000000800 */
[----:B------:R-:W1:Y:S07]  /*0010*/  S2R R46, SR_TID.X ;  /* 0x00000000002e7919 */ /* 0x000e6e0000002100 */
[----:B------:R-:W1:Y:S01]  /*0020*/  S2UR UR4, SR_CTAID.X ;  /* 0x00000000000479c3 */ /* 0x000e620000002500 */
[----:B------:R-:W2:Y:S01]  /*0030*/  LDCU UR5, c[0x0][0x410] ;  /* 0x00008200ff0577ac */ /* 0x000ea20008000800 */
[----:B0-----:R-:W-:-:S06]  /*0040*/  VIADD R1, R1, 0xffffffd8 ;  /* 0xffffffd801017836 */ /* 0x001fcc0000000000 */
[----:B------:R-:W1:Y:S02]  /*0050*/  LDC R45, c[0x0][0x360] ;  /* 0x0000d800ff2d7b82 */ /* 0x000e640000000800 */
[----:B-1----:R-:W-:-:S05]  /*0060*/  IMAD R46, R45, UR4, R46 ;  /* 0x000000042d2e7c24 */ /* 0x002fca000f8e022e */
[----:B--2---:R-:W-:-:S13]  /*0070*/  ISETP.GE.AND P0, PT, R46, UR5, PT ;  /* 0x000000052e007c0c */ /* 0x004fda000bf06270 */
[----:B------:R-:W-:Y:S05]  /*0080*/  @P0 EXIT ;  /* 0x000000000000094d */ /* 0x000fea0003800000 */
[----:B------:R-:W0:Y:S01]  /*0090*/  LDCU UR6, c[0x0][0x408] ;  /* 0x00008100ff0677ac */ /* 0x000e220008000800 */
[----:B------:R-:W1:Y:S01]  /*00a0*/  LDC.64 R6, c[0x0][0x380] ;  /* 0x0000e000ff067b82 */ /* 0x000e620000000a00 */
[----:B------:R-:W2:Y:S07]  /*00b0*/  LDCU UR4, c[0x0][0x370] ;  /* 0x00006e00ff0477ac */ /* 0x000eae0008000800 */
[----:B------:R-:W3:Y:S01]  /*00c0*/  LDC.64 R8, c[0x0][0x388] ;  /* 0x0000e200ff087b82 */ /* 0x000ee20000000a00 */
[----:B0-----:R-:W-:Y:S01]  /*00d0*/  UISETP.GT.AND UP0, UPT, UR6, URZ, UPT ;  /* 0x000000ff0600728c */ /* 0x001fe2000bf04270 */
[----:B------:R-:W0:Y:S01]  /*00e0*/  LDCU.64 UR6, c[0x0][0x358] ;  /* 0x00006b00ff0677ac */ /* 0x000e220008000a00 */
[----:B--2---:R-:W-:-:S07]  /*00f0*/  IMAD R45, R45, UR4, RZ ;  /* 0x000000042d2d7c24 */ /* 0x004fce000f8e02ff */
[----:B------:R-:W-:Y:S05]  /*0100*/  BRA.U UP0, `(.L_x_0) ;  /* 0x0000000100207547 */ /* 0x000fea000b800000 */
.L_x_1:
[----:B-1----:R-:W-:-:S04]  /*0110*/  IMAD.WIDE R2, R46, 0x8, R6 ;  /* 0x000000082e027825 */ /* 0x002fc800078e0206 */
[----:B---3--:R-:W-:Y:S01]  /*0120*/  IMAD.WIDE R4, R46, 0x8, R8 ;  /* 0x000000082e047825 */ /* 0x008fe200078e0208 */
[----:B0-----:R2:W-:Y:S03]  /*0130*/  STG.E.64 desc[UR6][R2.64], RZ ;  /* 0x000000ff02007986 */ /* 0x0015e6000c101b06 */
[----:B------:R-:W-:Y:S01]  /*0140*/  IMAD.IADD R46, R45, 0x1, R46 ;  /* 0x000000012d2e7824 */ /* 0x000fe200078e022e */
[----:B------:R2:W-:Y:S04]  /*0150*/  STG.E.64 desc[UR6][R4.64], RZ ;  /* 0x000000ff04007986 */ /* 0x0005e8000c101b06 */
[----:B------:R-:W-:-:S13]  /*0160*/  ISETP.GE.AND P0, PT, R46, UR5, PT ;  /* 0x000000052e007c0c */ /* 0x000fda000bf06270 */
[----:B--2---:R-:W-:Y:S05]  /*0170*/  @!P0 BRA `(.L_x_1) ;  /* 0xfffffffc00e48947 */ /* 0x004fea000383ffff */
[----:B------:R-:W-:Y:S05]  /*0180*/  EXIT ;  /* 0x000000000000794d */ /* 0x000fea0003800000 */
.L_x_0:
[----:B------:R-:W2:Y:S01]  /*0190*/  LDCU UR4, c[0x0][0x40c] ;  /* 0x00008180ff0477ac */ /* 0x000ea20008000800 */
[----:B------:R-:W4:Y:S08]  /*01a0*/  LDC.64 R2, c[0x0][0x380] ;  /* 0x0000e000ff027b82 */ /* 0x000f300000000a00 */
[----:B-1----:R-:W1:Y:S01]  /*01b0*/  LDC.64 R6, c[0x0][0x388] ;  /* 0x0000e200ff067b82 */ /* 0x002e620000000a00 */
[----:B--2---:R-:W-:-:S09]  /*01c0*/  UISETP.GT.AND UP0, UPT, UR4, URZ, UPT ;  /* 0x000000ff0400728c */ /* 0x004fd2000bf04270 */
[----:B------:R-:W-:Y:S05]  /*01d0*/  BRA.U UP0, `(.L_x_2) ;  /* 0x0000000100207547 */ /* 0x000fea000b800000 */
.L_x_3:
[----:B----4-:R-:W-:-:S04]  /*01e0*/  IMAD.WIDE R4, R46, 0x8, R2 ;  /* 0x000000082e047825 */ /* 0x010fc800078e0202 */
[----:B-1-3--:R-:W-:Y:S01]  /*01f0*/  IMAD.WIDE R8, R46, 0x8, R6 ;  /* 0x000000082e087825 */ /* 0x00afe200078e0206 */
[----:B0-----:R2:W-:Y:S03]  /*0200*/  STG.E.64 desc[UR6][R4.64], RZ ;  /* 0x000000ff04007986 */ /* 0x0015e6000c101b06 */
[----:B------:R-:W-:Y:S01]  /*0210*/  IMAD.IADD R46, R45, 0x1, R46 ;  /* 0x000000012d2e7824 */ /* 0x000fe200078e022e */
[----:B------:R2:W-:Y:S04]  /*0220*/  STG.E.64 desc[UR6][R8.64], RZ ;  /* 0x000000ff08007986 */ /* 0x0005e8000c101b06 */
[----:B------:R-:W-:-:S13]  /*0230*/  ISETP.GE.AND P0, PT, R46, UR5, PT ;  /* 0x000000052e007c0c */ /* 0x000fda000bf06270 */
[----:B--2---:R-:W-:Y:S05]  /*0240*/  @!P0 BRA `(.L_x_3) ;  /* 0xfffffffc00e48947 */ /* 0x004fea000383ffff */
[----:B------:R-:W-:Y:S05]  /*0250*/  EXIT ;  /* 0x000000000000794d */ /* 0x000fea0003800000 */
.L_x_2:
[----:B----4-:R-:W-:Y:S01]  /*0260*/  IMAD.MOV.U32 R2, RZ, RZ, 0x0 ;  /* 0x00000000ff027424 */ /* 0x010fe200078e00ff */
[----:B------:R-:W-:Y:S01]  /*0270*/  UMOV UR8, 0xfefa39ef ;  /* 0xfefa39ef00087882 */ /* 0x000fe20000000000 */
[----:B------:R-:W-:Y:S01]  /*0280*/  IMAD.MOV.U32 R3, RZ, RZ, 0x43380000 ;  /* 0x43380000ff037424 */ /* 0x000fe200078e00ff */
[----:B------:R-:W-:Y:S01]  /*0290*/  UMOV UR9, 0x3fe62e42 ;  /* 0x3fe62e4200097882 */ /* 0x000fe20000000000 */
[----:B------:R-:W-:Y:S02]  /*02a0*/  UIADD3 UR5, UPT, UPT, UR4, -0x1, URZ ;  /* 0xffffffff04057890 */ /* 0x000fe4000fffe0ff */
[----:B------:R-:W-:Y:S02]  /*02b0*/  UIADD3 UR4, UPT, UPT, -UR4, URZ, URZ ;  /* 0x000000ff04047290 */ /* 0x000fe4000fffe1ff */
[----:B------:R-:W-:-:S05]  /*02c0*/  DADD R2, -R2, 6.75539944105574400000e+15 ;  /* 0x4338000002027429 */ /* 0x000fca0000000100 */
[----:B------:R-:W2:Y:S03]  /*02d0*/  I2F.F64 R14, UR5 ;  /* 0x00000005000e7d12 */ /* 0x000ea60008201c00 */
[----:B------:R-:W-:Y:S01]  /*02e0*/  DFMA R4, R2, -UR8, RZ ;  /* 0x8000000802047c2b */ /* 0x000fe200080000ff */
[----:B------:R-:W-:Y:S01]  /*02f0*/  UMOV UR8, 0x3b39803f ;  /* 0x3b39803f00087882 */ /* 0x000fe20000000000 */
[----:B------:R-:W-:-:S06]  /*0300*/  UMOV UR9, 0x3c7abc9e ;  /* 0x3c7abc9e00097882 */ /* 0x000fcc0000000000 */
[----:B------:R-:W-:Y:S01]  /*0310*/  DFMA R4, R2, -UR8, R4 ;  /* 0x8000000802047c2b */ /* 0x000fe20008000004 */
[----:B------:R-:W-:Y:S01]  /*0320*/  UMOV UR8, 0x69ce2bdf ;  /* 0x69ce2bdf00087882 */ /* 0x000fe20000000000 */
[----:B------:R-:W-:Y:S01]  /*0330*/  IMAD.MOV.U32 R2, RZ, RZ, -0x35dec16 ;  /* 0xfca213eaff027424 */ /* 0x000fe200078e00ff */
[----:B------:R-:W-:Y:S01]  /*0340*/  UMOV UR9, 0x3e5ade15 ;  /* 0x3e5ade1500097882 */ /* 0x000fe20000000000 */
[----:B------:R-:W-:-:S06]  /*0350*/  IMAD.MOV.U32 R3, RZ, RZ, 0x3e928af3 ;  /* 0x3e928af3ff037424 */ /* 0x000fcc00078e00ff */
[----:B------:R-:W-:Y:S01]  /*0360*/  DFMA R2, R4, UR8, R2 ;  /* 0x0000000804027c2b */ /* 0x000fe20008000002 */
[----:B------:R-:W-:Y:S01]  /*0370*/  UMOV UR8, 0x62401315 ;  /* 0x6240131500087882 */ /* 0x000fe20000000000 */
[----:B------:R-:W-:-:S06]  /*0380*/  UMOV UR9, 0x3ec71dee ;  /* 0x3ec71dee00097882 */ /* 0x000fcc0000000000 */
[----:B------:R-:W-:Y:S01]  /*0390*/  DFMA R2, R4, R2, UR8 ;  /* 0x0000000804027e2b */ /* 0x000fe20008000002 */
        /* <DEDUP_REMOVED lines=20> */
[----:B------:R-:W-:-:S08]  /*04e0*/  DFMA R2, R4, R2, UR8 ;  /* 0x0000000804027e2b */ /* 0x000fd00008000002 */
[----:B------:R-:W-:-:S08]  /*04f0*/  DFMA R2, R4, R2, 1 ;  /* 0x3ff000000402742b */ /* 0x000fd00000000002 */
[----:B--2---:R-:W-:-:S11]  /*0500*/  DFMA R12, R4, R2, 1 ;  /* 0x3ff00000040c742b */ /* 0x004fd60000000002 */
.L_x_23:
[----:B------:R-:W2:Y:S08]  /*0510*/  LDC.64 R10, c[0x0][0x390] ;  /* 0x0000e400ff0a7b82 */ /* 0x000eb00000000a00 */
[----:B---3--:R-:W3:Y:S08]  /*0520*/  LDC.64 R8, c[0x0][0x398] ;  /* 0x0000e600ff087b82 */ /* 0x008ef00000000a00 */
[----:B-1----:R-:W1:Y:S01]  /*0530*/  LDC.64 R6, c[0x0][0x3a0] ;  /* 0x0000e800ff067b82 */ /* 0x002e620000000a00 */
[----:B--2---:R-:W-:-:S06]  /*0540*/  IMAD.WIDE R10, R46, 0x8, R10 ;  /* 0x000000082e0a7825 */ /* 0x004fcc00078e020a */
[----:B0-----:R-:W5:Y:S01]  /*0550*/  LDG.E.64 R10, desc[UR6][R10.64] ;  /* 0x000000060a0a7981 */ /* 0x001f62000c1e1b00 */
[----:B---3--:R-:W-:-:S06]  /*0560*/  IMAD.WIDE R8, R46, 0x8, R8 ;  /* 0x000000082e087825 */ /* 0x008fcc00078e0208 */
[----:B------:R-:W5:Y:S01]  /*0570*/  LDG.E.64 R8, desc[UR6][R8.64] ;  /* 0x0000000608087981 */ /* 0x000f62000c1e1b00 */
[----:B-1----:R-:W-:-:S06]  /*0580*/  IMAD.WIDE R6, R46, 0x8, R6 ;  /* 0x000000082e067825 */ /* 0x002fcc00078e0206 */
[----:B------:R-:W5:Y:S01]  /*0590*/  LDG.E.64 R6, desc[UR6][R6.64] ;  /* 0x0000000606067981 */ /* 0x000f62000c1e1b00 */
[----:B------:R-:W-:Y:S01]  /*05a0*/  IMAD.MOV.U32 R44, RZ, RZ, RZ ;  /* 0x000000ffff2c7224 */ /* 0x000fe200078e00ff */
[----:B------:R-:W-:Y:S02]  /*05b0*/  CS2R R16, SRZ ;  /* 0x0000000000107805 */ /* 0x000fe4000001ff00 */
[----:B------:R-:W-:-:S07]  /*05c0*/  CS2R R18, SRZ ;  /* 0x0000000000127805 */ /* 0x000fce000001ff00 */
.L_x_22:
[----:B------:R-:W0:Y:S02]  /*05d0*/  LDC.64 R32, c[0x0][0x3f8] ;  /* 0x0000fe00ff207b82 */ /* 0x000e240000000a00 */
[----:B0-----:R-:W-:-:S06]  /*05e0*/  IMAD.WIDE.U32 R32, R44, 0x8, R32 ;  /* 0x000000082c207825 */ /* 0x001fcc00078e0020 */
[----:B------:R-:W2:Y:S01]  /*05f0*/  LDG.E.64 R32, desc[UR6][R32.64] ;  /* 0x0000000620207981 */ /* 0x000ea2000c1e1b00 */
[----:B------:R-:W0:Y:S01]  /*0600*/  MUFU.RCP64H R3, R15 ;  /* 0x0000000f00037308 */ /* 0x000e220000001800 */
[----:B------:R-:W-:-:S06]  /*0610*/  IMAD.MOV.U32 R2, RZ, RZ, 0x1 ;  /* 0x00000001ff027424 */ /* 0x000fcc00078e00ff */
[----:B0-----:R-:W-:-:S08]  /*0620*/  DFMA R4, -R14, R2, 1 ;  /* 0x3ff000000e04742b */ /* 0x001fd00000000102 */
[----:B------:R-:W-:-:S08]  /*0630*/  DFMA R4, R4, R4, R4 ;  /* 0x000000040404722b */ /* 0x000fd00000000004 */
[----:B------:R-:W-:-:S08]  /*0640*/  DFMA R4, R2, R4, R2 ;  /* 0x000000040204722b */ /* 0x000fd00000000002 */
[----:B------:R-:W-:-:S08]  /*0650*/  DFMA R2, -R14, R4, 1 ;  /* 0x3ff000000e02742b */ /* 0x000fd00000000104 */
[----:B------:R-:W-:-:S08]  /*0660*/  DFMA R2, R4, R2, R4 ;  /* 0x000000020402722b */ /* 0x000fd00000000004 */
[----:B--2---:R-:W-:Y:S01]  /*0670*/  DMUL R4, R32, R2 ;  /* 0x0000000220047228 */ /* 0x004fe20000000000 */
[----:B------:R-:W-:-:S07]  /*0680*/  FSETP.GEU.AND P1, PT, |R33|, 6.5827683646048100446e-37, PT ;  /* 0x036000002100780b */ /* 0x000fce0003f2e200 */
[----:B------:R-:W-:-:S08]  /*0690*/  DFMA R20, -R14, R4, R32 ;  /* 0x000000040e14722b */ /* 0x000fd00000000120 */
[----:B------:R-:W-:-:S10]  /*06a0*/  DFMA R2, R2, R20, R4 ;  /* 0x000000140202722b */ /* 0x000fd40000000004 */
[----:B------:R-:W-:-:S05]  /*06b0*/  FFMA R0, RZ, R15, R3 ;  /* 0x0000000fff007223 */ /* 0x000fca0000000003 */
[----:B------:R-:W-:-:S13]  /*06c0*/  FSETP.GT.AND P0, PT, |R0|, 1.469367938527859385e-39, PT ;  /* 0x001000000000780b */ /* 0x000fda0003f04200 */
[----:B------:R-:W-:Y:S05]  /*06d0*/  @P0 BRA P1, `(.L_x_4) ;  /* 0x0000000000100947 */ /* 0x000fea0000800000 */
[----:B------:R-:W-:-:S07]  /*06e0*/  MOV R0, 0x700 ;  /* 0x0000070000007802 */ /* 0x000fce0000000f00 */
[----:B-----5:R-:W-:Y:S05]  /*06f0*/  CALL.REL.NOINC `($__internal_0_$__cuda_sm20_div_rn_f64_full) ;  /* 0x0000001400407944 */ /* 0x020fea0003c00000 */
[----:B------:R-:W-:Y:S02]  /*0700*/  IMAD.MOV.U32 R2, RZ, RZ, R26 ;  /* 0x000000ffff027224 */ /* 0x000fe400078e001a */
[----:B------:R-:W-:-:S07]  /*0710*/  IMAD.MOV.U32 R3, RZ, RZ, R27 ;  /* 0x000000ffff037224 */ /* 0x000fce00078e001b */
.L_x_4:
[----:B------:R-:W0:Y:S01]  /*0720*/  LDC.64 R4, c[0x0][0x3b0] ;  /* 0x0000ec00ff047b82 */ /* 0x000e220000000a00 */
[----:B------:R-:W1:Y:S07]  /*0730*/  LDCU.128 UR8, c[0x0][0x3e0] ;  /* 0x00007c00ff0877ac */ /* 0x000e6e0008000c00 */
[----:B------:R-:W2:Y:S08]  /*0740*/  LDC.64 R26, c[0x0][0x3a8] ;  /* 0x0000ea00ff1a7b82 */ /* 0x000eb00000000a00 */
[----:B------:R-:W3:Y:S01]  /*0750*/  LDC.64 R22, c[0x0][0x3b8] ;  /* 0x0000ee00ff167b82 */ /* 0x000ee20000000a00 */
[----:B0-----:R-:W-:-:S07]  /*0760*/  IMAD.WIDE.U32 R4, R44, 0x8, R4 ;  /* 0x000000082c047825 */ /* 0x001fce00078e0004 */
[----:B------:R-:W0:Y:S01]  /*0770*/  LDC.64 R30, c[0x0][0x3c0] ;  /* 0x0000f000ff1e7b82 */ /* 0x000e220000000a00 */
[----:B------:R-:W4:Y:S01]  /*0780*/  LDG.E.64 R4, desc[UR6][R4.64] ;  /* 0x0000000604047981 */ /* 0x000f22000c1e1b00 */
[----:B--2---:R-:W-:-:S06]  /*0790*/  IMAD.WIDE.U32 R26, R44, 0x8, R26 ;  /* 0x000000082c1a7825 */ /* 0x004fcc00078e001a */
[----:B------:R-:W2:Y:S01]  /*07a0*/  LDC.64 R28, c[0x0][0x3f0] ;  /* 0x0000fc00ff1c7b82 */ /* 0x000ea20000000a00 */
[----:B------:R-:W4:Y:S01]  /*07b0*/  LDG.E.64 R26, desc[UR6][R26.64] ;  /* 0x000000061a1a7981 */ /* 0x000f22000c1e1b00 */
[----:B---3--:R-:W-:-:S06]  /*07c0*/  IMAD.WIDE.U32 R22, R44, 0x8, R22 ;  /* 0x000000082c167825 */ /* 0x008fcc00078e0016 */
[----:B------:R-:W3:Y:S01]  /*07d0*/  LDC.64 R24, c[0x0][0x3c8] ;  /* 0x0000f200ff187b82 */ /* 0x000ee20000000a00 */
[----:B------:R-:W4:Y:S07]  /*07e0*/  LDG.E.64 R22, desc[UR6][R22.64] ;  /* 0x0000000616167981 */ /* 0x000f2e000c1e1b00 */
[----:B------:R-:W1:Y:S01]  /*07f0*/  LDC.64 R20, c[0x0][0x3d0] ;  /* 0x0000f400ff147b82 */ /* 0x000e620000000a00 */
[----:B0-----:R-:W-:-:S06]  /*0800*/  IMAD.WIDE.U32 R30, R44, 0x8, R30 ;  /* 0x000000082c1e7825 */ /* 0x001fcc00078e001e */
[----:B------:R-:W4:Y:S01]  /*0810*/  LDG.E.64 R30, desc[UR6][R30.64] ;  /* 0x000000061e1e7981 */ /* 0x000f22000c1e1b00 */
[C---:B--2---:R-:W-:Y:S01]  /*0820*/  IMAD.WIDE.U32 R28, R44.reuse, 0x8, R28 ;  /* 0x000000082c1c7825 */ /* 0x044fe200078e001c */
[----:B------:R-:W0:Y:S05]  /*0830*/  LDC.64 R34, c[0x0][0x3d8] ;  /* 0x0000f600ff227b82 */ /* 0x000e2a0000000a00 */
[----:B------:R-:W2:Y:S01]  /*0840*/  LDG.E.64 R28, desc[UR6][R28.64] ;  /* 0x000000061c1c7981 */ /* 0x000ea2000c1e1b00 */
[----:B---3--:R-:W-:-:S06]  /*0850*/  IMAD.WIDE.U32 R24, R44, 0x8, R24 ;  /* 0x000000082c187825 */ /* 0x008fcc00078e0018 */
[----:B------:R-:W3:Y:S01]  /*0860*/  LDG.E.64 R24, desc[UR6][R24.64] ;  /* 0x0000000618187981 */ /* 0x000ee2000c1e1b00 */
[----:B-1----:R-:W-:-:S06]  /*0870*/  IMAD.WIDE.U32 R20, R44, 0x8, R20 ;  /* 0x000000082c147825 */ /* 0x002fcc00078e0014 */
[----:B------:R-:W3:Y:S01]  /*0880*/  LDG.E.64 R20, desc[UR6][R20.64] ;  /* 0x0000000614147981 */ /* 0x000ee2000c1e1b00 */
[----:B------:R-:W-:Y:S02]  /*0890*/  IMAD.MOV.U32 R54, RZ, RZ, 0x0 ;  /* 0x00000000ff367424 */ /* 0x000fe400078e00ff */
[----:B------:R-:W-:Y:S01]  /*08a0*/  IMAD.MOV.U32 R55, RZ, RZ, 0x3fd80000 ;  /* 0x3fd80000ff377424 */ /* 0x000fe200078e00ff */
[----:B------:R-:W-:Y:S01]  /*08b0*/  BSSY.RECONVERGENT B0, `(.L_x_5) ;  /* 0x0000034000007945 */ /* 0x000fe20003800200 */
[----:B----45:R-:W-:-:S08]  /*08c0*/  DFMA R38, R8, -0.5, R4 ;  /* 0xbfe000000826782b */ /* 0x030fd00000000004 */
[----:B------:R-:W-:Y:S02]  /*08d0*/  DADD R38, R38, UR8 ;  /* 0x0000000826267e29 */ /* 0x000fe40008000000 */
[----:B------:R-:W-:-:S06]  /*08e0*/  DFMA R36, R10, -0.5, R26 ;  /* 0xbfe000000a24782b */ /* 0x000fcc000000001a */
[----:B------:R-:W-:Y:S02]  /*08f0*/  DMUL R40, R38, R38 ;  /* 0x0000002626287228 */ /* 0x000fe40000000000 */
[----:B0-----:R-:W-:Y:S02]  /*0900*/  DADD R36, R36, R34 ;  /* 0x0000000024247229 */ /* 0x001fe40000000022 */
[----:B------:R-:W-:-:S06]  /*0910*/  DFMA R38, R6, -0.5, R22 ;  /* 0xbfe000000626782b */ /* 0x000fcc0000000016 */
[----:B------:R-:W-:Y:S02]  /*0920*/  DFMA R40, R36, R36, R40 ;  /* 0x000000242428722b */ /* 0x000fe40000000028 */
[----:B------:R-:W-:-:S08]  /*0930*/  DADD R38, R38, UR10 ;  /* 0x0000000a26267e29 */ /* 0x000fd00008000000 */
[----:B------:R-:W-:-:S06]  /*0940*/  DFMA R52, R38, R38, R40 ;  /* 0x000000262634722b */ /* 0x000fcc0000000028 */
[----:B------:R-:W0:Y:S04]  /*0950*/  MUFU.RSQ64H R43, R53 ;  /* 0x00000035002b7308 */ /* 0x000e280000001c00 */
[----:B------:R-:W-:-:S06]  /*0960*/  VIADD R42, R53, 0xfcb00000 ;  /* 0xfcb00000352a7836 */ /* 0x000fcc0000000000 */
[----:B0-----:R-:W-:-:S08]  /*0970*/  DMUL R36, R42, R42 ;  /* 0x0000002a2a247228 */ /* 0x001fd00000000000 */
[----:B------:R-:W-:-:S08]  /*0980*/  DFMA R36, R52, -R36, 1 ;  /* 0x3ff000003424742b */ /* 0x000fd00000000824 */
[----:B------:R-:W-:Y:S02]  /*0990*/  DFMA R54, R36, R54, 0.5 ;  /* 0x3fe000002436742b */ /* 0x000fe40000000036 */
[----:B------:R-:W-:Y:S02]  /*09a0*/  DMUL R40, R42, R36 ;  /* 0x000000242a287228 */ /* 0x000fe40000000000 */
[----:B------:R-:W-:-:S06]  /*09b0*/  DFMA R38, R10, 0.5, R26 ;  /* 0x3fe000000a26782b */ /* 0x000fcc000000001a */
[----:B------:R-:W-:Y:S02]  /*09c0*/  DFMA R54, R54, R40, R42 ;  /* 0x000000283636722b */ /* 0x000fe4000000002a */
[C-C-:B------:R-:W-:Y:S02]  /*09d0*/  DFMA R36, R10.reuse, -0.5, R30.reuse ;  /* 0xbfe000000a24782b */ /* 0x140fe4000000001e */
[----:B------:R-:W-:Y:S01]  /*09e0*/  DFMA R30, R10, 0.5, R30 ;  /* 0x3fe000000a1e782b */ /* 0x000fe2000000001e */
[----:B------:R-:W-:-:S03]  /*09f0*/  ISETP.GE.U32.AND P0, PT, R42, 0x7ca00000, PT ;  /* 0x7ca000002a00780c */ /* 0x000fc60003f06070 */
[----:B------:R-:W-:Y:S02]  /*0a00*/  DMUL R48, R52, R54 ;  /* 0x0000003634307228 */ /* 0x000fe40000000000 */
[----:B--2---:R-:W-:Y:S02]  /*0a10*/  DFMA R32, R32, -0.5, R28 ;  /* 0xbfe000002020782b */ /* 0x004fe4000000001c */
[--C-:B------:R-:W-:Y:S02]  /*0a20*/  DADD R38, R38, R34.reuse ;  /* 0x0000000026267229 */ /* 0x100fe40000000022 */
[----:B------:R-:W-:Y:S02]  /*0a30*/  DADD R36, R36, R34 ;  /* 0x0000000024247229 */ /* 0x000fe40000000022 */
[----:B------:R-:W-:Y:S02]  /*0a40*/  DFMA R28, R6, 0.5, R22 ;  /* 0x3fe00000061c782b */ /* 0x000fe40000000016 */
[----:B------:R-:W-:-:S02]  /*0a50*/  DADD R34, R30, R34 ;  /* 0x000000001e227229 */ /* 0x000fc40000000022 */
[----:B---3--:R-:W-:Y:S02]  /*0a60*/  DFMA R26, R8, -0.5, R24 ;  /* 0xbfe00000081a782b */ /* 0x008fe40000000018 */
[----:B------:R-:W-:Y:S02]  /*0a70*/  DFMA R22, R6, -0.5, R20 ;  /* 0xbfe000000616782b */ /* 0x000fe40000000014 */
[C---:B------:R-:W-:Y:S02]  /*0a80*/  DFMA R30, R8.reuse, 0.5, R4 ;  /* 0x3fe00000081e782b */ /* 0x040fe40000000004 */
[----:B------:R-:W-:Y:S02]  /*0a90*/  DFMA R24, R8, 0.5, R24 ;  /* 0x3fe000000818782b */ /* 0x000fe40000000018 */
[----:B------:R-:W-:Y:S02]  /*0aa0*/  DFMA R20, R6, 0.5, R20 ;  /* 0x3fe000000614782b */ /* 0x000fe40000000014 */
[----:B------:R-:W-:Y:S01]  /*0ab0*/  DFMA R50, R48, -R48, R52 ;  /* 0x800000303032722b */ /* 0x000fe20000000034 */
[----:B------:R-:W-:-:S02]  /*0ac0*/  VIADD R41, R55, 0xfff00000 ;  /* 0xfff0000037297836 */ /* 0x000fc40000000000 */
[----:B------:R-:W-:Y:S01]  /*0ad0*/  IMAD.MOV.U32 R40, RZ, RZ, R54 ;  /* 0x000000ffff287224 */ /* 0x000fe200078e0036 */
[----:B------:R-:W-:Y:S02]  /*0ae0*/  DADD R30, R30, UR8 ;  /* 0x000000081e1e7e29 */ /* 0x000fe40008000000 */
[----:B------:R-:W-:Y:S02]  /*0af0*/  DADD R28, R28, UR10 ;  /* 0x0000000a1c1c7e29 */ /* 0x000fe40008000000 */
[----:B------:R-:W-:Y:S02]  /*0b00*/  DADD R26, R26, UR8 ;  /* 0x000000081a1a7e29 */ /* 0x000fe40008000000 */
[----:B------:R-:W-:Y:S02]  /*0b10*/  DADD R24, R24, UR8 ;  /* 0x0000000818187e29 */ /* 0x000fe40008000000 */
[----:B------:R-:W-:Y:S02]  /*0b20*/  DADD R22, R22, UR10 ;  /* 0x0000000a16167e29 */ /* 0x000fe40008000000 */
[----:B------:R-:W-:-:S02]  /*0b30*/  DADD R20, R20, UR10 ;  /* 0x0000000a14147e29 */ /* 0x000fc40008000000 */
[----:B------:R-:W-:Y:S01]  /*0b40*/  DFMA R4, R50, R40, R48 ;  /* 0x000000283204722b */ /* 0x000fe20000000030 */
[----:B------:R-:W-:Y:S10]  /*0b50*/  @!P0 BRA `(.L_x_6) ;  /* 0x0000000000248947 */ /* 0x000ff40003800000 */
[----:B------:R-:W-:Y:S02]  /*0b60*/  IMAD.MOV.U32 R40, RZ, RZ, R52 ;  /* 0x000000ffff287224 */ /* 0x000fe400078e0034 */
[----:B------:R-:W-:Y:S02]  /*0b70*/  IMAD.MOV.U32 R43, RZ, RZ, R53 ;  /* 0x000000ffff2b7224 */ /* 0x000fe400078e0035 */
[----:B------:R-:W-:Y:S01]  /*0b80*/  IMAD.MOV.U32 R52, RZ, RZ, R42 ;  /* 0x000000ffff347224 */ /* 0x000fe200078e002a */
[----:B------:R-:W-:Y:S01]  /*0b90*/  MOV R42, 0xbd0 ;  /* 0x00000bd0002a7802 */ /* 0x000fe20000000f00 */
[----:B------:R-:W-:Y:S02]  /*0ba0*/  IMAD.MOV.U32 R0, RZ, RZ, R54 ;  /* 0x000000ffff007224 */ /* 0x000fe400078e0036 */
[----:B------:R-:W-:-:S07]  /*0bb0*/  IMAD.MOV.U32 R53, RZ, RZ, R41 ;  /* 0x000000ffff357224 */ /* 0x000fce00078e0029 */
[----:B------:R-:W-:Y:S05]  /*0bc0*/  CALL.REL.NOINC `($__internal_1_$__cuda_sm20_dsqrt_rn_f64_mediumpath_v1) ;  /* 0x0000001400887944 */ /* 0x000fea0003c00000 */
[----:B------:R-:W-:Y:S02]  /*0bd0*/  IMAD.MOV.U32 R4, RZ, RZ, R48 ;  /* 0x000000ffff047224 */ /* 0x000fe400078e0030 */
[----:B------:R-:W-:-:S07]  /*0be0*/  IMAD.MOV.U32 R5, RZ, RZ, R49 ;  /* 0x000000ffff057224 */ /* 0x000fce00078e0031 */
.L_x_6:
[----:B------:R-:W-:Y:S05]  /*0bf0*/  BSYNC.RECONVERGENT B0 ;  /* 0x0000000000007941 */ /* 0x000fea0003800200 */
.L_x_5:
[----:B------:R-:W-:Y:S01]  /*0c00*/  DMUL R26, R26, R26 ;  /* 0x0000001a1a1a7228 */ /* 0x000fe20000000000 */
[----:B------:R-:W-:Y:S07]  /*0c10*/  BSSY.RECONVERGENT B0, `(.L_x_7) ;  /* 0x000001b000007945 */ /* 0x000fee0003800200 */
[----:B------:R-:W-:Y:S01]  /*0c20*/  DFMA R26, R36, R36, R26 ;  /* 0x00000024241a722b */ /* 0x000fe2000000001a */
[----:B------:R-:W-:Y:S02]  /*0c30*/  IMAD.MOV.U32 R36, RZ, RZ, 0x0 ;  /* 0x00000000ff247424 */ /* 0x000fe400078e00ff */
[----:B------:R-:W-:-:S05]  /*0c40*/  IMAD.MOV.U32 R37, RZ, RZ, 0x3fd80000 ;  /* 0x3fd80000ff257424 */ /* 0x000fca00078e00ff */
[----:B------:R-:W-:-:S06]  /*0c50*/  DFMA R40, R22, R22, R26 ;  /* 0x000000161628722b */ /* 0x000fcc000000001a */
[----:B------:R-:W0:Y:S04]  /*0c60*/  MUFU.RSQ64H R27, R41 ;  /* 0x00000029001b7308 */ /* 0x000e280000001c00 */
[----:B------:R-:W-:-:S05]  /*0c70*/  VIADD R26, R41, 0xfcb00000 ;  /* 0xfcb00000291a7836 */ /* 0x000fca0000000000 */
[----:B------:R-:W-:Y:S01]  /*0c80*/  ISETP.GE.U32.AND P0, PT, R26, 0x7ca00000, PT ;  /* 0x7ca000001a00780c */ /* 0x000fe20003f06070 */
[----:B0-----:R-:W-:-:S08]  /*0c90*/  DMUL R22, R26, R26 ;  /* 0x0000001a1a167228 */ /* 0x001fd00000000000 */
[----:B------:R-:W-:-:S08]  /*0ca0*/  DFMA R22, R40, -R22, 1 ;  /* 0x3ff000002816742b */ /* 0x000fd00000000816 */
[----:B------:R-:W-:Y:S02]  /*0cb0*/  DFMA R36, R22, R36, 0.5 ;  /* 0x3fe000001624742b */ /* 0x000fe40000000024 */
[----:B------:R-:W-:-:S08]  /*0cc0*/  DMUL R22, R26, R22 ;  /* 0x000000161a167228 */ /* 0x000fd00000000000 */
[----:B------:R-:W-:-:S08]  /*0cd0*/  DFMA R42, R36, R22, R26 ;  /* 0x00000016242a722b */ /* 0x000fd0000000001a */
[----:B------:R-:W-:Y:S02]  /*0ce0*/  DMUL R48, R40, R42 ;  /* 0x0000002a28307228 */ /* 0x000fe40000000000 */
[----:B------:R-:W-:Y:S02]  /*0cf0*/  VIADD R23, R43, 0xfff00000 ;  /* 0xfff000002b177836 */ /* 0x000fe40000000000 */
[----:B------:R-:W-:-:S04]  /*0d00*/  IMAD.MOV.U32 R22, RZ, RZ, R42 ;  /* 0x000000ffff167224 */ /* 0x000fc800078e002a */
[----:B------:R-:W-:-:S08]  /*0d10*/  DFMA R50, R48, -R48, R40 ;  /* 0x800000303032722b */ /* 0x000fd00000000028 */
[----:B------:R-:W-:Y:S01]  /*0d20*/  DFMA R36, R50, R22, R48 ;  /* 0x000000163224722b */ /* 0x000fe20000000030 */
[----:B------:R-:W-:Y:S10]  /*0d30*/  @!P0 BRA `(.L_x_8) ;  /* 0x0000000000208947 */ /* 0x000ff40003800000 */
[----:B------:R-:W-:Y:S01]  /*0d40*/  IMAD.MOV.U32 R0, RZ, RZ, R42 ;  /* 0x000000ffff007224 */ /* 0x000fe200078e002a */
[----:B------:R-:W-:Y:S01]  /*0d50*/  MOV R42, 0xda0 ;  /* 0x00000da0002a7802 */ /* 0x000fe20000000f00 */
[----:B------:R-:W-:Y:S02]  /*0d60*/  IMAD.MOV.U32 R43, RZ, RZ, R41 ;  /* 0x000000ffff2b7224 */ /* 0x000fe400078e0029 */
[----:B------:R-:W-:Y:S02]  /*0d70*/  IMAD.MOV.U32 R52, RZ, RZ, R26 ;  /* 0x000000ffff347224 */ /* 0x000fe400078e001a */
[----:B------:R-:W-:-:S07]  /*0d80*/  IMAD.MOV.U32 R53, RZ, RZ, R23 ;  /* 0x000000ffff357224 */ /* 0x000fce00078e0017 */
[----:B------:R-:W-:Y:S05]  /*0d90*/  CALL.REL.NOINC `($__internal_1_$__cuda_sm20_dsqrt_rn_f64_mediumpath_v1) ;  /* 0x0000001400147944 */ /* 0x000fea0003c00000 */
[----:B------:R-:W-:Y:S02]  /*0da0*/  IMAD.MOV.U32 R36, RZ, RZ, R48 ;  /* 0x000000ffff247224 */ /* 0x000fe400078e0030 */
[----:B------:R-:W-:-:S07]  /*0db0*/  IMAD.MOV.U32 R37, RZ, RZ, R49 ;  /* 0x000000ffff257224 */ /* 0x000fce00078e0031 */
.L_x_8:
[----:B------:R-:W-:Y:S05]  /*0dc0*/  BSYNC.RECONVERGENT B0 ;  /* 0x0000000000007941 */ /* 0x000fea0003800200 */
.L_x_7:
[----:B------:R-:W-:Y:S01]  /*0dd0*/  DMUL R30, R30, R30 ;  /* 0x0000001e1e1e7228 */ /* 0x000fe20000000000 */
[----:B------:R-:W-:Y:S01]  /*0de0*/  IMAD.MOV.U32 R26, RZ, RZ, 0x0 ;  /* 0x00000000ff1a7424 */ /* 0x000fe200078e00ff */
[----:B------:R-:W-:Y:S01]  /*0df0*/  BSSY.RECONVERGENT B0, `(.L_x_9) ;  /* 0x000001b000007945 */ /* 0x000fe20003800200 */
[----:B------:R-:W-:Y:S01]  /*0e00*/  IMAD.MOV.U32 R27, RZ, RZ, 0x3fd80000 ;  /* 0x3fd80000ff1b7424 */ /* 0x000fe200078e00ff */
[----:B------:R-:W-:-:S04]  /*0e10*/  DADD R4, R36, R4 ;  /* 0x0000000024047229 */ /* 0x000fc80000000004 */
[----:B------:R-:W-:-:S08]  /*0e20*/  DFMA R30, R38, R38, R30 ;  /* 0x00000026261e722b */ /* 0x000fd0000000001e */
        /* <DEDUP_REMOVED lines=10> */
[----:B------:R-:W-:Y:S01]  /*0ed0*/  VIADD R27, R31, 0xfff00000 ;  /* 0xfff000001f1b7836 */ /* 0x000fe20000000000 */
[----:B------:R-:W-:-:S05]  /*0ee0*/  MOV R26, R30 ;  /* 0x0000001e001a7202 */ /* 0x000fca0000000f00 */
        /* <DEDUP_REMOVED lines=11> */
.L_x_10:
[----:B------:R-:W-:Y:S05]  /*0fa0*/  BSYNC.RECONVERGENT B0 ;  /* 0x0000000000007941 */ /* 0x000fea0003800200 */
.L_x_9:
[----:B------:R-:W-:Y:S01]  /*0fb0*/  DMUL R24, R24, R24 ;  /* 0x0000001818187228 */ /* 0x000fe20000000000 */
[----:B------:R-:W-:Y:S07]  /*0fc0*/  BSSY.RECONVERGENT B0, `(.L_x_11) ;  /* 0x000001a000007945 */ /* 0x000fee0003800200 */
[----:B------:R-:W-:-:S08]  /*0fd0*/  DFMA R24, R34, R34, R24 ;  /* 0x000000222218722b */ /* 0x000fd00000000018 */
[----:B------:R-:W-:Y:S01]  /*0fe0*/  DFMA R40, R20, R20, R24 ;  /* 0x000000141428722b */ /* 0x000fe20000000018 */
[----:B------:R-:W-:Y:S02]  /*0ff0*/  IMAD.MOV.U32 R24, RZ, RZ, 0x0 ;  /* 0x00000000ff187424 */ /* 0x000fe400078e00ff */
[----:B------:R-:W-:-:S03]  /*1000*/  IMAD.MOV.U32 R25, RZ, RZ, 0x3fd80000 ;  /* 0x3fd80000ff197424 */ /* 0x000fc600078e00ff */
        /* <DEDUP_REMOVED lines=17> */
[----:B------:R-:W-:-:S07]  /*1120*/  IMAD.MOV.U32 R53, RZ, RZ, R25 ;  /* 0x000000ffff357224 */ /* 0x000fce00078e0019 */
[----:B------:R-:W-:Y:S05]  /*1130*/  CALL.REL.NOINC `($__internal_1_$__cuda_sm20_dsqrt_rn_f64_mediumpath_v1) ;  /* 0x00000010002c7944 */ /* 0x000fea0003c00000 */
[----:B------:R-:W-:Y:S02]  /*1140*/  IMAD.MOV.U32 R20, RZ, RZ, R48 ;  /* 0x000000ffff147224 */ /* 0x000fe400078e0030 */
[----:B------:R-:W-:-:S07]  /*1150*/  IMAD.MOV.U32 R21, RZ, RZ, R49 ;  /* 0x000000ffff157224 */ /* 0x000fce00078e0031 */
.L_x_12:
[----:B------:R-:W-:Y:S05]  /*1160*/  BSYNC.RECONVERGENT B0 ;  /* 0x0000000000007941 */ /* 0x000fea0003800200 */
.L_x_11:
[----:B------:R-:W0:Y:S01]  /*1170*/  LDC.64 R24, c[0x0][0x400] ;  /* 0x00010000ff187b82 */ /* 0x000e220000000a00 */
[----:B------:R-:W1:Y:S01]  /*1180*/  LDCU UR5, c[0x0][0x40c] ;  /* 0x00008180ff0577ac */ /* 0x000e620008000800 */
[----:B------:R-:W-:Y:S01]  /*1190*/  DADD R20, R20, R22 ;  /* 0x0000000014147229 */ /* 0x000fe20000000016 */
[----:B------:R-:W-:Y:S01]  /*11a0*/  IMAD.U32 R0, RZ, RZ, UR4 ;  /* 0x00000004ff007e24 */ /* 0x000fe2000f8e00ff */
[----:B------:R-:W-:Y:S02]  /*11b0*/  CS2R R36, SRZ ;  /* 0x0000000000247805 */ /* 0x000fe4000001ff00 */
[----:B------:R-:W-:Y:S02]  /*11c0*/  CS2R R38, SRZ ;  /* 0x0000000000267805 */ /* 0x000fe4000001ff00 */
[----:B------:R-:W-:Y:S02]  /*11d0*/  CS2R R40, SRZ ;  /* 0x0000000000287805 */ /* 0x000fe4000001ff00 */
[----:B------:R-:W-:Y:S01]  /*11e0*/  DADD R34, R4, -R20 ;  /* 0x0000000004227229 */ /* 0x000fe20000000814 */
[----:B-1----:R-:W-:-:S04]  /*11f0*/  IMAD R23, R44, UR5, RZ ;  /* 0x000000052c177c24 */ /* 0x002fc8000f8e02ff */
[----:B0-----:R-:W-:-:S04]  /*1200*/  IMAD.WIDE.U32 R22, R23, 0x8, R24 ;  /* 0x0000000817167825 */ /* 0x001fc800078e0018 */
[----:B------:R-:W-:Y:S02]  /*1210*/  IMAD.MOV.U32 R4, RZ, RZ, R22 ;  /* 0x000000ffff047224 */ /* 0x000fe400078e0016 */
[----:B------:R-:W-:-:S07]  /*1220*/  IMAD.MOV.U32 R5, RZ, RZ, R23 ;  /* 0x000000ffff057224 */ /* 0x000fce00078e0017 */
.L_x_21:
[----:B------:R0:W5:Y:S01]  /*1230*/  LDG.E.64 R42, desc[UR6][R4.64] ;  /* 0x00000006042a7981 */ /* 0x000162000c1e1b00 */
[----:B------:R-:W-:Y:S01]  /*1240*/  DFMA R20, R36, R2, R32 ;  /* 0x000000022414722b */ /* 0x000fe20000000020 */
[----:B------:R-:W-:Y:S01]  /*1250*/  UMOV UR8, 0xd265408b ;  /* 0xd265408b00087882 */ /* 0x000fe20000000000 */
[----:B------:R-:W-:Y:S01]  /*1260*/  UMOV UR9, 0x3e568103 ;  /* 0x3e56810300097882 */ /* 0x000fe20000000000 */
[----:B------:R-:W-:Y:S05]  /*1270*/  BSSY.RECONVERGENT B0, `(.L_x_13) ;  /* 0x0000022000007945 */ /* 0x000fea0003800200 */
[----:B------:R-:W-:-:S08]  /*1280*/  DMUL R20, R20, UR8 ;  /* 0x0000000814147c28 */ /* 0x000fd00008000000 */
[----:B------:R-:W-:-:S08]  /*1290*/  DMUL R48, R34, R20 ;  /* 0x0000001422307228 */ /* 0x000fd00000000000 */
[----:B------:R-:W-:-:S14]  /*12a0*/  DSETP.NEU.AND P2, PT, |R48|, +INF , PT ;  /* 0x7ff000003000742a */ /* 0x000fdc0003f4d200 */
[----:B0-----:R-:W-:Y:S05]  /*12b0*/  @!P2 BRA `(.L_x_14) ;  /* 0x00000000006ca947 */ /* 0x001fea0003800000 */
[----:B------:R-:W-:Y:S01]  /*12c0*/  UMOV UR8, 0x6dc9c883 ;  /* 0x6dc9c88300087882 */ /* 0x000fe20000000000 */
[----:B------:R-:W-:Y:S01]  /*12d0*/  UMOV UR9, 0x3fe45f30 ;  /* 0x3fe45f3000097882 */ /* 0x000fe20000000000 */
[C---:B------:R-:W-:Y:S01]  /*12e0*/  DSETP.GE.AND P0, PT, |R48|.reuse, 2.14748364800000000000e+09, PT ;  /* 0x41e000003000742a */ /* 0x040fe20003f06200 */
[----:B------:R-:W-:Y:S01]  /*12f0*/  BSSY.RECONVERGENT B1, `(.L_x_15) ;  /* 0x0000015000017945 */ /* 0x000fe20003800200 */
[----:B------:R-:W-:Y:S01]  /*1300*/  DMUL R20, R48, UR8 ;  /* 0x0000000830147c28 */ /* 0x000fe20008000000 */
[----:B------:R-:W-:Y:S01]  /*1310*/  UMOV UR8, 0x54442d18 ;  /* 0x54442d1800087882 */ /* 0x000fe20000000000 */
[----:B------:R-:W-:-:S08]  /*1320*/  UMOV UR9, 0x3ff921fb ;  /* 0x3ff921fb00097882 */ /* 0x000fd00000000000 */
[----:B------:R-:W0:Y:S08]  /*1330*/  F2I.F64 R20, R20 ;  /* 0x0000001400147311 */ /* 0x000e300000301100 */
[----:B0-----:R-:W0:Y:S02]  /*1340*/  I2F.F64 R50, R20 ;  /* 0x0000001400327312 */ /* 0x001e240000201c00 */
[----:B0-----:R-:W-:Y:S01]  /*1350*/  DFMA R22, R50, -UR8, R48 ;  /* 0x8000000832167c2b */ /* 0x001fe20008000030 */
[----:B------:R-:W-:Y:S01]  /*1360*/  UMOV UR8, 0x33145c00 ;  /* 0x33145c0000087882 */ /* 0x000fe20000000000 */
[----:B------:R-:W-:-:S06]  /*1370*/  UMOV UR9, 0x3c91a626 ;  /* 0x3c91a62600097882 */ /* 0x000fcc0000000000 */
[----:B------:R-:W-:Y:S01]  /*1380*/  DFMA R22, R50, -UR8, R22 ;  /* 0x8000000832167c2b */ /* 0x000fe20008000016 */
[----:B------:R-:W-:Y:S01]  /*1390*/  UMOV UR8, 0x252049c0 ;  /* 0x252049c000087882 */ /* 0x000fe20000000000 */
[----:B------:R-:W-:-:S06]  /*13a0*/  UMOV UR9, 0x397b839a ;  /* 0x397b839a00097882 */ /* 0x000fcc0000000000 */
[----:B------:R-:W-:Y:S01]  /*13b0*/  DFMA R50, R50, -UR8, R22 ;  /* 0x8000000832327c2b */ /* 0x000fe20008000016 */
[----:B------:R-:W-:Y:S10]  /*13c0*/  @!P0 BRA `(.L_x_16) ;  /* 0x00000000001c8947 */ /* 0x000ff40003800000 */
[----:B------:R-:W-:Y:S01]  /*13d0*/  IMAD.MOV.U32 R28, RZ, RZ, R48 ;  /* 0x000000ffff1c7224 */ /* 0x000fe200078e0030 */
[----:B------:R-:W-:Y:S01]  /*13e0*/  MOV R20, 0x1410 ;  /* 0x0000141000147802 */ /* 0x000fe20000000f00 */
[----:B------:R-:W-:-:S07]  /*13f0*/  IMAD.MOV.U32 R21, RZ, RZ, R49 ;  /* 0x000000ffff157224 */ /* 0x000fce00078e0031 */
[----:B-----5:R-:W-:Y:S05]  /*1400*/  CALL.REL.NOINC `($_Z3PSFPdS_PKdS1_S1_S1_S1_S1_S1_S1_S1_dddS1_S1_S1_iii$__internal_trig_reduction_slowpathd) ;  /* 0x00000010001c7944 */ /* 0x020fea0003c00000 */
[----:B------:R-:W-:Y:S02]  /*1410*/  IMAD.MOV.U32 R20, RZ, RZ, R23 ;  /* 0x000000ffff147224 */ /* 0x000fe400078e0017 */
[----:B------:R-:W-:Y:S02]  /*1420*/  IMAD.MOV.U32 R50, RZ, RZ, R28 ;  /* 0x000000ffff327224 */ /* 0x000fe400078e001c */
[----:B------:R-:W-:-:S07]  /*1430*/  IMAD.MOV.U32 R51, RZ, RZ, R29 ;  /* 0x000000ffff337224 */ /* 0x000fce00078e001d */
.L_x_16:
[----:B------:R-:W-:Y:S05]  /*1440*/  BSYNC.RECONVERGENT B1 ;  /* 0x0000000000017941 */ /* 0x000fea0003800200 */
.L_x_15:
[----:B------:R-:W-:Y:S01]  /*1450*/  VIADD R47, R20, 0x1 ;  /* 0x00000001142f7836 */ /* 0x000fe20000000000 */
[----:B------:R-:W-:Y:S06]  /*1460*/  BRA `(.L_x_17) ;  /* 0x0000000000087947 */ /* 0x000fec0003800000 */
.L_x_14:
[----:B------:R-:W-:Y:S01]  /*1470*/  DMUL R50, RZ, R48 ;  /* 0x00000030ff327228 */ /* 0x000fe20000000000 */
[----:B------:R-:W-:-:S10]  /*1480*/  IMAD.MOV.U32 R47, RZ, RZ, 0x1 ;  /* 0x00000001ff2f7424 */ /* 0x000fd400078e00ff */
.L_x_17:
[----:B------:R-:W-:Y:S05]  /*1490*/  BSYNC.RECONVERGENT B0 ;  /* 0x0000000000007941 */ /* 0x000fea0003800200 */
.L_x_13:
[----:B------:R-:W0:Y:S01]  /*14a0*/  LDCU.64 UR8, c[0x4][0x8] ;  /* 0x01000100ff0877ac */ /* 0x000e220008000a00 */
[----:B------:R-:W-:-:S05]  /*14b0*/  IMAD.SHL.U32 R20, R47, 0x40, RZ ;  /* 0x000000402f147824 */ /* 0x000fca00078e00ff */
[----:B------:R-:W-:-:S04]  /*14c0*/  LOP3.LUT R20, R20, 0x40, RZ, 0xc0, !PT ;  /* 0x0000004014147812 */ /* 0x000fc800078ec0ff */
[----:B0-----:R-:W-:-:S05]  /*14d0*/  IADD3 R56, P0, PT, R20, UR8, RZ ;  /* 0x0000000814387c10 */ /* 0x001fca000ff1e0ff */
[----:B------:R-:W-:-:S05]  /*14e0*/  IMAD.X R57, RZ, RZ, UR9, P0 ;  /* 0x00000009ff397e24 */ /* 0x000fca00080e06ff */
[----:B------:R-:W2:Y:S04]  /*14f0*/  LDG.E.128.CONSTANT R20, desc[UR6][R56.64] ;  /* 0x0000000638147981 */ /* 0x000ea8000c1e9d00 */
[----:B------:R-:W3:Y:S04]  /*1500*/  LDG.E.128.CONSTANT R24, desc[UR6][R56.64+0x10] ;  /* 0x0000100638187981 */ /* 0x000ee8000c1e9d00 */
[----:B------:R-:W4:Y:S01]  /*1510*/  LDG.E.128.CONSTANT R28, desc[UR6][R56.64+0x20] ;  /* 0x00002006381c7981 */ /* 0x000f22000c1e9d00 */
[----:B------:R-:W-:Y:S01]  /*1520*/  LOP3.LUT R52, R47, 0x1, RZ, 0xc0, !PT ;  /* 0x000000012f347812 */ /* 0x000fe200078ec0ff */
[----:B------:R-:W-:Y:S01]  /*1530*/  IMAD.MOV.U32 R55, RZ, RZ, 0x3da8ff83 ;  /* 0x3da8ff83ff377424 */ /* 0x000fe200078e00ff */
[----:B------:R-:W-:Y:S01]  /*1540*/  MOV R54, 0x20fd8164 ;  /* 0x20fd816400367802 */ /* 0x000fe20000000f00 */
[----:B------:R-:W-:Y:S01]  /*1550*/  BSSY.RECONVERGENT B0, `(.L_x_18) ;  /* 0x000002e000007945 */ /* 0x000fe20003800200 */
[----:B------:R-:W-:Y:S01]  /*1560*/  ISETP.NE.U32.AND P0, PT, R52, 0x1, PT ;  /* 0x000000013400780c */ /* 0x000fe20003f05070 */
[----:B------:R-:W-:-:S03]  /*1570*/  DMUL R52, R50, R50 ;  /* 0x0000003232347228 */ /* 0x000fc60000000000 */
[----:B------:R-:W-:Y:S02]  /*1580*/  FSEL R54, R54, -8.06006814911005101289e+34, !P0 ;  /* 0xf9785eba36367808 */ /* 0x000fe40004000000 */
[----:B------:R-:W-:-:S06]  /*1590*/  FSEL R55, -R55, 0.11223486810922622681, !P0 ;  /* 0x3de5db6537377808 */ /* 0x000fcc0004000100 */
[----:B--2---:R-:W-:-:S08]  /*15a0*/  DFMA R20, R52, R54, R20 ;  /* 0x000000363414722b */ /* 0x004fd00000000014 */
[----:B------:R-:W-:-:S08]  /*15b0*/  DFMA R20, R52, R20, R22 ;  /* 0x000000143414722b */ /* 0x000fd00000000016 */
[----:B---3--:R-:W-:-:S08]  /*15c0*/  DFMA R20, R52, R20, R24 ;  /* 0x000000143414722b */ /* 0x008fd00000000018 */
[----:B------:R-:W-:-:S08]  /*15d0*/  DFMA R20, R52, R20, R26 ;  /* 0x000000143414722b */ /* 0x000fd0000000001a */
[----:B----4-:R-:W-:-:S08]  /*15e0*/  DFMA R20, R52, R20, R28 ;  /* 0x000000143414722b */ /* 0x010fd0000000001c */
[----:B------:R-:W-:-:S08]  /*15f0*/  DFMA R20, R52, R20, R30 ;  /* 0x000000143414722b */ /* 0x000fd0000000001e */
[----:B------:R-:W-:Y:S02]  /*1600*/  DFMA R50, R20, R50, R50 ;  /* 0x000000321432722b */ /* 0x000fe40000000032 */
[----:B------:R-:W-:-:S10]  /*1610*/  DFMA R20, R52, R20, 1 ;  /* 0x3ff000003414742b */ /* 0x000fd40000000014 */
[----:B------:R-:W-:Y:S02]  /*1620*/  FSEL R22, R20, R50, !P0 ;  /* 0x0000003214167208 */ /* 0x000fe40004000000 */
[----:B------:R-:W-:Y:S02]  /*1630*/  FSEL R23, R21, R51, !P0 ;  /* 0x0000003315177208 */ /* 0x000fe40004000000 */
[----:B------:R-:W-:-:S04]  /*1640*/  LOP3.LUT P0, RZ, R47, 0x2, RZ, 0xc0, !PT ;  /* 0x000000022fff7812 */ /* 0x000fc8000780c0ff */
[----:B------:R-:W-:-:S10]  /*1650*/  DADD R20, RZ, -R22 ;  /* 0x00000000ff147229 */ /* 0x000fd40000000816 */
[----:B------:R-:W-:Y:S02]  /*1660*/  FSEL R50, R22, R20, !P0 ;  /* 0x0000001416327208 */ /* 0x000fe40004000000 */
[----:B------:R-:W-:Y:S01]  /*1670*/  FSEL R51, R23, R21, !P0 ;  /* 0x0000001517337208 */ /* 0x000fe20004000000 */
[----:B------:R-:W-:Y:S06]  /*1680*/  @!P2 BRA `(.L_x_19) ;  /* 0x000000000060a947 */ /* 0x000fec0003800000 */
[----:B------:R-:W-:Y:S01]  /*1690*/  UMOV UR8, 0x6dc9c883 ;  /* 0x6dc9c88300087882 */ /* 0x000fe20000000000 */
[----:B------:R-:W-:Y:S01]  /*16a0*/  UMOV UR9, 0x3fe45f30 ;  /* 0x3fe45f3000097882 */ /* 0x000fe20000000000 */
[C---:B------:R-:W-:Y:S02]  /*16b0*/  DSETP.GE.AND P0, PT, |R48|.reuse, 2.14748364800000000000e+09, PT ;  /* 0x41e000003000742a */ /* 0x040fe40003f06200 */
[----:B------:R-:W-:Y:S01]  /*16c0*/  DMUL R20, R48, UR8 ;  /* 0x0000000830147c28 */ /* 0x000fe20008000000 */
[----:B------:R-:W-:Y:S01]  /*16d0*/  UMOV UR8, 0x54442d18 ;  /* 0x54442d1800087882 */ /* 0x000fe20000000000 */
[----:B------:R-:W-:-:S04]  /*16e0*/  UMOV UR9, 0x3ff921fb ;  /* 0x3ff921fb00097882 */ /* 0x000fc80000000000 */
        /* <DEDUP_REMOVED lines=16> */
[----:B------:R-:W-:Y:S01]  /*17f0*/  IMAD.MOV.U32 R53, RZ, RZ, R29 ;  /* 0x000000ffff357224 */ /* 0x000fe200078e001d */
[----:B------:R-:W-:Y:S06]  /*1800*/  BRA `(.L_x_20) ;  /* 0x0000000000087947 */ /* 0x000fec0003800000 */
.L_x_19:
[----:B------:R-:W-:Y:S01]  /*1810*/  DMUL R52, RZ, R48 ;  /* 0x00000030ff347228 */ /* 0x000fe20000000000 */
[----:B------:R-:W-:-:S10]  /*1820*/  IMAD.MOV.U32 R47, RZ, RZ, RZ ;  /* 0x000000ffff2f7224 */ /* 0x000fd400078e00ff */
.L_x_20:
[----:B------:R-:W-:Y:S05]  /*1830*/  BSYNC.RECONVERGENT B0 ;  /* 0x0000000000007941 */ /* 0x000fea0003800200 */
.L_x_18:
        /* <DEDUP_REMOVED lines=10> */
[----:B------:R-:W-:Y:S01]  /*18e0*/  DMUL R50, R12, R50 ;  /* 0x000000320c327228 */ /* 0x000fe20000000000 */
[----:B------:R-:W-:Y:S01]  /*18f0*/  IMAD.MOV.U32 R55, RZ, RZ, 0x3da8ff83 ;  /* 0x3da8ff83ff377424 */ /* 0x000fe200078e00ff */
[----:B------:R-:W-:Y:S01]  /*1900*/  ISETP.NE.U32.AND P0, PT, R48, 0x1, PT ;  /* 0x000000013000780c */ /* 0x000fe20003f05070 */
[----:B------:R-:W-:Y:S01]  /*1910*/  DMUL R48, R52, R52 ;  /* 0x0000003434307228 */ /* 0x000fe20000000000 */
[----:B------:R-:W-:Y:S01]  /*1920*/  VIADD R0, R0, 0x1 ;  /* 0x0000000100007836 */ /* 0x000fe20000000000 */
[----:B------:R-:W-:Y:S01]  /*1930*/  IADD3 R4, P1, PT, R4, 0x8, RZ ;  /* 0x0000000804047810 */ /* 0x000fe20007f3e0ff */
[----:B------:R-:W-:Y:S01]  /*1940*/  DADD R36, R36, 1 ;  /* 0x3ff0000024247429 */ /* 0x000fe20000000000 */
[----:B------:R-:W-:-:S02]  /*1950*/  FSEL R54, R54, -8.06006814911005101289e+34, !P0 ;  /* 0xf9785eba36367808 */ /* 0x000fc40004000000 */
[----:B------:R-:W-:Y:S01]  /*1960*/  FSEL R55, -R55, 0.11223486810922622681, !P0 ;  /* 0x3de5db6537377808 */ /* 0x000fe20004000100 */
[----:B------:R-:W-:-:S05]  /*1970*/  IMAD.X R5, RZ, RZ, R5, P1 ;  /* 0x000000ffff057224 */ /* 0x000fca00008e0605 */
        /* <DEDUP_REMOVED lines=13> */
[----:B------:R-:W-:Y:S02]  /*1a50*/  FSEL R21, R23, R21, !P0 ;  /* 0x0000001517157208 */ /* 0x000fe40004000000 */
[----:B------:R-:W-:-:S04]  /*1a60*/  ISETP.NE.AND P0, PT, R0, RZ, PT ;  /* 0x000000ff0000720c */ /* 0x000fc80003f05270 */
[----:B------:R-:W-:-:S08]  /*1a70*/  DMUL R20, R12, R20 ;  /* 0x000000140c147228 */ /* 0x000fd00000000000 */
[-C--:B------:R-:W-:Y:S02]  /*1a80*/  DMUL R22, RZ, R20.reuse ;  /* 0x00000014ff167228 */ /* 0x080fe40000000000 */
[----:B-----5:R-:W-:-:S06]  /*1a90*/  DMUL R20, R42, R20 ;  /* 0x000000142a147228 */ /* 0x020fcc0000000000 */
[-C--:B------:R-:W-:Y:S02]  /*1aa0*/  DFMA R22, R42, R50.reuse, -R22 ;  /* 0x000000322a16722b */ /* 0x080fe40000000816 */
[----:B------:R-:W-:-:S06]  /*1ab0*/  DFMA R20, RZ, R50, R20 ;  /* 0x00000032ff14722b */ /* 0x000fcc0000000014 */
[----:B------:R-:W-:Y:S02]  /*1ac0*/  DADD R40, R22, R40 ;  /* 0x0000000016287229 */ /* 0x000fe40000000028 */
[----:B------:R-:W-:Y:S01]  /*1ad0*/  DADD R38, R20, R38 ;  /* 0x0000000014267229 */ /* 0x000fe20000000026 */
[----:B------:R-:W-:Y:S10]  /*1ae0*/  @P0 BRA `(.L_x_21) ;  /* 0xfffffff400d00947 */ /* 0x000ff4000383ffff */
[----:B------:R-:W0:Y:S01]  /*1af0*/  LDCU UR5, c[0x0][0x408] ;  /* 0x00008100ff0577ac */ /* 0x000e220008000800 */
[----:B------:R-:W-:Y:S01]  /*1b00*/  VIADD R44, R44, 0x1 ;  /* 0x000000012c2c7836 */ /* 0x000fe20000000000 */
[----:B------:R-:W-:Y:S02]  /*1b10*/  DADD R18, R40, R18 ;  /* 0x0000000028127229 */ /* 0x000fe40000000012 */
[----:B------:R-:W-:Y:S02]  /*1b20*/  DADD R16, R38, R16 ;  /* 0x0000000026107229 */ /* 0x000fe40000000010 */
[----:B0-----:R-:W-:-:S13]  /*1b30*/  ISETP.NE.AND P0, PT, R44, UR5, PT ;  /* 0x000000052c007c0c */ /* 0x001fda000bf05270 */
[----:B------:R-:W-:Y:S05]  /*1b40*/  @P0 BRA `(.L_x_22) ;  /* 0xffffffe800a00947 */ /* 0x000fea000383ffff */
[----:B------:R-:W0:Y:S01]  /*1b50*/  LDC.64 R2, c[0x0][0x380] ;  /* 0x0000e000ff027b82 */ /* 0x000e220000000a00 */
[----:B------:R-:W1:Y:S07]  /*1b60*/  LDCU UR5, c[0x0][0x410] ;  /* 0x00008200ff0577ac */ /* 0x000e6e0008000800 */
[----:B------:R-:W2:Y:S01]  /*1b70*/  LDC.64 R4, c[0x0][0x388] ;  /* 0x0000e200ff047b82 */ /* 0x000ea20000000a00 */
[----:B0-----:R-:W-:-:S05]  /*1b80*/  IMAD.WIDE R2, R46, 0x8, R2 ;  /* 0x000000082e027825 */ /* 0x001fca00078e0202 */
[----:B------:R4:W-:Y:S01]  /*1b90*/  STG.E.64 desc[UR6][R2.64], R18 ;  /* 0x0000001202007986 */ /* 0x0009e2000c101b06 */
[----:B--2---:R-:W-:-:S04]  /*1ba0*/  IMAD.WIDE R4, R46, 0x8, R4 ;  /* 0x000000082e047825 */ /* 0x004fc800078e0204 */
[----:B------:R-:W-:Y:S01]  /*1bb0*/  IMAD.IADD R46, R45, 0x1, R46 ;  /* 0x000000012d2e7824 */ /* 0x000fe200078e022e */
[----:B------:R4:W-:Y:S04]  /*1bc0*/  STG.E.64 desc[UR6][R4.64], R16 ;  /* 0x0000001004007986 */ /* 0x0009e8000c101b06 */
[----:B-1----:R-:W-:-:S13]  /*1bd0*/  ISETP.GE.AND P0, PT, R46, UR5, PT ;  /* 0x000000052e007c0c */ /* 0x002fda000bf06270 */
[----:B----4-:R-:W-:Y:S05]  /*1be0*/  @!P0 BRA `(.L_x_23) ;  /* 0xffffffe800488947 */ /* 0x010fea000383ffff */
[----:B------:R-:W-:Y:S05]  /*1bf0*/  EXIT ;  /* 0x000000000000794d */ /* 0x000fea0003800000 */
        .weak           $__internal_0_$__cuda_sm20_div_rn_f64_full
        .type           $__internal_0_$__cuda_sm20_div_rn_f64_full,@function
        .size           $__internal_0_$__cuda_sm20_div_rn_f64_full,($__internal_1_$__cuda_sm20_dsqrt_rn_f64_mediumpath_v1 - $__internal_0_$__cuda_sm20_div_rn_f64_full)
$__internal_0_$__cuda_sm20_div_rn_f64_full:
[C---:B------:R-:W-:Y:S01]  /*1c00*/  FSETP.GEU.AND P0, PT, |R15|.reuse, 1.469367938527859385e-39, PT ;  /* 0x001000000f00780b */ /* 0x040fe20003f0e200 */
[--C-:B------:R-:W-:Y:S01]  /*1c10*/  IMAD.MOV.U32 R4, RZ, RZ, R14.reuse ;  /* 0x000000ffff047224 */ /* 0x100fe200078e000e */
[C---:B------:R-:W-:Y:S01]  /*1c20*/  LOP3.LUT R2, R15.reuse, 0x800fffff, RZ, 0xc0, !PT ;  /* 0x800fffff0f027812 */ /* 0x040fe200078ec0ff */
[----:B------:R-:W-:Y:S01]  /*1c30*/  IMAD.MOV.U32 R5, RZ, RZ, R15 ;  /* 0x000000ffff057224 */ /* 0x000fe200078e000f */
[----:B------:R-:W-:Y:S01]  /*1c40*/  LOP3.LUT R30, R15, 0x7ff00000, RZ, 0xc0, !PT ;  /* 0x7ff000000f1e7812 */ /* 0x000fe200078ec0ff */
[----:B------:R-:W-:Y:S01]  /*1c50*/  IMAD.MOV.U32 R21, RZ, RZ, R33 ;  /* 0x000000ffff157224 */ /* 0x000fe200078e0021 */
[----:B------:R-:W-:Y:S01]  /*1c60*/  LOP3.LUT R3, R2, 0x3ff00000, RZ, 0xfc, !PT ;  /* 0x3ff0000002037812 */ /* 0x000fe200078efcff */
[----:B------:R-:W-:Y:S01]  /*1c70*/  IMAD.MOV.U32 R2, RZ, RZ, R14 ;  /* 0x000000ffff027224 */ /* 0x000fe200078e000e */
[----:B------:R-:W-:Y:S01]  /*1c80*/  BSSY.RECONVERGENT B0, `(.L_x_24) ;  /* 0x0000053000007945 */ /* 0x000fe20003800200 */
[----:B------:R-:W-:Y:S01]  /*1c90*/  IMAD.MOV.U32 R22, RZ, RZ, 0x1 ;  /* 0x00000001ff167424 */ /* 0x000fe200078e00ff */
[C---:B------:R-:W-:Y:S01]  /*1ca0*/  FSETP.GEU.AND P2, PT, |R21|.reuse, 1.469367938527859385e-39, PT ;  /* 0x001000001500780b */ /* 0x040fe20003f4e200 */
[----:B------:R-:W-:Y:S01]  /*1cb0*/  IMAD.MOV.U32 R34, RZ, RZ, 0x1ca00000 ;  /* 0x1ca00000ff227424 */ /* 0x000fe200078e00ff */
[----:B------:R-:W-:Y:S01]  /*1cc0*/  LOP3.LUT R35, R21, 0x7ff00000, RZ, 0xc0, !PT ;  /* 0x7ff0000015237812 */ /* 0x000fe200078ec0ff */
[----:B------:R-:W-:Y:S01]  /*1cd0*/  @!P0 DMUL R2, R4, 8.98846567431157953865e+307 ;  /* 0x7fe0000004028828 */ /* 0x000fe20000000000 */
[----:B------:R-:W-:-:S02]  /*1ce0*/  IMAD.MOV.U32 R20, RZ, RZ, R32 ;  /* 0x000000ffff147224 */ /* 0x000fc400078e0020 */
[----:B------:R-:W-:Y:S01]  /*1cf0*/  ISETP.GE.U32.AND P1, PT, R35, R30, PT ;  /* 0x0000001e2300720c */ /* 0x000fe20003f26070 */
[----:B------:R-:W-:Y:S02]  /*1d00*/  IMAD.MOV.U32 R31, RZ, RZ, R35 ;  /* 0x000000ffff1f7224 */ /* 0x000fe400078e0023 */
[----:B------:R-:W0:Y:S04]  /*1d10*/  MUFU.RCP64H R23, R3 ;  /* 0x0000000300177308 */ /* 0x000e280000001800 */
[----:B------:R-:W-:Y:S02]  /*1d20*/  @!P2 LOP3.LUT R26, R5, 0x7ff00000, RZ, 0xc0, !PT ;  /* 0x7ff00000051aa812 */ /* 0x000fe400078ec0ff */
[----:B------:R-:W-:Y:S02]  /*1d30*/  @!P0 LOP3.LUT R30, R3, 0x7ff00000, RZ, 0xc0, !PT ;  /* 0x7ff00000031e8812 */ /* 0x000fe400078ec0ff */
[----:B------:R-:W-:-:S03]  /*1d40*/  @!P2 ISETP.GE.U32.AND P3, PT, R35, R26, PT ;  /* 0x0000001a2300a20c */ /* 0x000fc60003f66070 */
[----:B------:R-:W-:Y:S01]  /*1d50*/  VIADD R37, R30, 0xffffffff ;  /* 0xffffffff1e257836 */ /* 0x000fe20000000000 */
[----:B0-----:R-:W-:-:S08]  /*1d60*/  DFMA R24, R22, -R2, 1 ;  /* 0x3ff000001618742b */ /* 0x001fd00000000802 */
[----:B------:R-:W-:-:S08]  /*1d70*/  DFMA R24, R24, R24, R24 ;  /* 0x000000181818722b */ /* 0x000fd00000000018 */
[----:B------:R-:W-:Y:S01]  /*1d80*/  DFMA R26, R22, R24, R22 ;  /* 0x00000018161a722b */ /* 0x000fe20000000016 */
[C---:B------:R-:W-:Y:S01]  /*1d90*/  @!P2 SEL R25, R34.reuse, 0x63400000, !P3 ;  /* 0x634000002219a807 */ /* 0x040fe20005800000 */
[----:B------:R-:W-:Y:S01]  /*1da0*/  IMAD.MOV.U32 R22, RZ, RZ, R20 ;  /* 0x000000ffff167224 */ /* 0x000fe200078e0014 */
[----:B------:R-:W-:Y:S01]  /*1db0*/  SEL R23, R34, 0x63400000, !P1 ;  /* 0x6340000022177807 */ /* 0x000fe20004800000 */
[----:B------:R-:W-:Y:S01]  /*1dc0*/  @!P2 IMAD.MOV.U32 R24, RZ, RZ, RZ ;  /* 0x000000ffff18a224 */ /* 0x000fe200078e00ff */
[--C-:B------:R-:W-:Y:S02]  /*1dd0*/  @!P2 LOP3.LUT R25, R25, 0x80000000, R21.reuse, 0xf8, !PT ;  /* 0x800000001919a812 */ /* 0x100fe400078ef815 */
[----:B------:R-:W-:Y:S01]  /*1de0*/  LOP3.LUT R23, R23, 0x800fffff, R21, 0xf8, !PT ;  /* 0x800fffff17177812 */ /* 0x000fe200078ef815 */
[----:B------:R-:W-:Y:S01]  /*1df0*/  DFMA R28, R26, -R2, 1 ;  /* 0x3ff000001a1c742b */ /* 0x000fe20000000802 */
[----:B------:R-:W-:-:S06]  /*1e00*/  @!P2 LOP3.LUT R25, R25, 0x100000, RZ, 0xfc, !PT ;  /* 0x001000001919a812 */ /* 0x000fcc00078efcff */
[----:B------:R-:W-:Y:S02]  /*1e10*/  @!P2 DFMA R22, R22, 2, -R24 ;  /* 0x400000001616a82b */ /* 0x000fe40000000818 */
[----:B------:R-:W-:-:S08]  /*1e20*/  DFMA R28, R26, R28, R26 ;  /* 0x0000001c1a1c722b */ /* 0x000fd0000000001a */
[----:B------:R-:W-:Y:S01]  /*1e30*/  @!P2 LOP3.LUT R31, R23, 0x7ff00000, RZ, 0xc0, !PT ;  /* 0x7ff00000171fa812 */ /* 0x000fe200078ec0ff */
[----:B------:R-:W-:-:S04]  /*1e40*/  DMUL R24, R28, R22 ;  /* 0x000000161c187228 */ /* 0x000fc80000000000 */
[----:B------:R-:W-:-:S04]  /*1e50*/  VIADD R36, R31, 0xffffffff ;  /* 0xffffffff1f247836 */ /* 0x000fc80000000000 */
[----:B------:R-:W-:Y:S01]  /*1e60*/  DFMA R26, R24, -R2, R22 ;  /* 0x80000002181a722b */ /* 0x000fe20000000016 */
[----:B------:R-:W-:-:S04]  /*1e70*/  ISETP.GT.U32.AND P0, PT, R36, 0x7feffffe, PT ;  /* 0x7feffffe2400780c */ /* 0x000fc80003f04070 */
[----:B------:R-:W-:-:S03]  /*1e80*/  ISETP.GT.U32.OR P0, PT, R37, 0x7feffffe, P0 ;  /* 0x7feffffe2500780c */ /* 0x000fc60000704470 */
[----:B------:R-:W-:-:S10]  /*1e90*/  DFMA R24, R28, R26, R24 ;  /* 0x0000001a1c18722b */ /* 0x000fd40000000018 */
[----:B------:R-:W-:Y:S05]  /*1ea0*/  @P0 BRA `(.L_x_25) ;  /* 0x00000000006c0947 */ /* 0x000fea0003800000 */
[----:B------:R-:W-:-:S04]  /*1eb0*/  LOP3.LUT R26, R5, 0x7ff00000, RZ, 0xc0, !PT ;  /* 0x7ff00000051a7812 */ /* 0x000fc800078ec0ff */
[CC--:B------:R-:W-:Y:S02]  /*1ec0*/  VIADDMNMX R20, R35.reuse, -R26.reuse, 0xb9600000, !PT ;  /* 0xb960000023147446 */ /* 0x0c0fe4000780091a */
[----:B------:R-:W-:Y:S02]  /*1ed0*/  ISETP.GE.U32.AND P0, PT, R35, R26, PT ;  /* 0x0000001a2300720c */ /* 0x000fe40003f06070 */
[----:B------:R-:W-:Y:S02]  /*1ee0*/  VIMNMX R20, PT, PT, R20, 0x46a00000, PT ;  /* 0x46a0000014147848 */ /* 0x000fe40003fe0100 */
[----:B------:R-:W-:-:S05]  /*1ef0*/  SEL R21, R34, 0x63400000, !P0 ;  /* 0x6340000022157807 */ /* 0x000fca0004000000 */
[----:B------:R-:W-:Y:S02]  /*1f00*/  IMAD.IADD R28, R20, 0x1, -R21 ;  /* 0x00000001141c7824 */ /* 0x000fe400078e0a15 */
[----:B------:R-:W-:-:S03]  /*1f10*/  IMAD.MOV.U32 R20, RZ, RZ, RZ ;  /* 0x000000ffff147224 */ /* 0x000fc600078e00ff */
[----:B------:R-:W-:-:S06]  /*1f20*/  IADD3 R21, PT, PT, R28, 0x7fe00000, RZ ;  /* 0x7fe000001c157810 */ /* 0x000fcc0007ffe0ff */
[----:B------:R-:W-:-:S10]  /*1f30*/  DMUL R26, R24, R20 ;  /* 0x00000014181a7228 */ /* 0x000fd40000000000 */
[----:B------:R-:W-:-:S13]  /*1f40*/  FSETP.GTU.AND P0, PT, |R27|, 1.469367938527859385e-39, PT ;  /* 0x001000001b00780b */ /* 0x000fda0003f0c200 */
[----:B------:R-:W-:Y:S05]  /*1f50*/  @P0 BRA `(.L_x_26) ;  /* 0x0000000000940947 */ /* 0x000fea0003800000 */
[----:B------:R-:W-:Y:S01]  /*1f60*/  DFMA R2, R24, -R2, R22 ;  /* 0x800000021802722b */ /* 0x000fe20000000016 */
[----:B------:R-:W-:-:S09]  /*1f70*/  IMAD.MOV.U32 R20, RZ, RZ, RZ ;  /* 0x000000ffff147224 */ /* 0x000fd200078e00ff */
[C---:B------:R-:W-:Y:S02]  /*1f80*/  FSETP.NEU.AND P0, PT, R3.reuse, RZ, PT ;  /* 0x000000ff0300720b */ /* 0x040fe40003f0d000 */
[----:B------:R-:W-:-:S04]  /*1f90*/  LOP3.LUT R5, R3, 0x80000000, R5, 0x48, !PT ;  /* 0x8000000003057812 */ /* 0x000fc800078e4805 */
[----:B------:R-:W-:-:S07]  /*1fa0*/  LOP3.LUT R21, R5, R21, RZ, 0xfc, !PT ;  /* 0x0000001505157212 */ /* 0x000fce00078efcff */
[----:B------:R-:W-:Y:S05]  /*1fb0*/  @!P0 BRA `(.L_x_26) ;  /* 0x00000000007c8947 */ /* 0x000fea0003800000 */
[----:B------:R-:W-:Y:S01]  /*1fc0*/  IMAD.MOV R3, RZ, RZ, -R28 ;  /* 0x000000ffff037224 */ /* 0x000fe200078e0a1c */
[----:B------:R-:W-:Y:S01]  /*1fd0*/  DMUL.RP R20, R24, R20 ;  /* 0x0000001418147228 */ /* 0x000fe20000008000 */
[----:B------:R-:W-:-:S06]  /*1fe0*/  IMAD.MOV.U32 R2, RZ, RZ, RZ ;  /* 0x000000ffff027224 */ /* 0x000fcc00078e00ff */
[----:B------:R-:W-:-:S03]  /*1ff0*/  DFMA R2, R26, -R2, R24 ;  /* 0x800000021a02722b */ /* 0x000fc60000000018 */
[----:B------:R-:W-:-:S03]  /*2000*/  LOP3.LUT R5, R21, R5, RZ, 0x3c, !PT ;  /* 0x0000000515057212 */ /* 0x000fc600078e3cff */
[----:B------:R-:W-:-:S04]  /*2010*/  IADD3 R2, PT, PT, -R28, -0x43300000, RZ ;  /* 0xbcd000001c027810 */ /* 0x000fc80007ffe1ff */
[----:B------:R-:W-:-:S04]  /*2020*/  FSETP.NEU.AND P0, PT, |R3|, R2, PT ;  /* 0x000000020300720b */ /* 0x000fc80003f0d200 */
[----:B------:R-:W-:Y:S02]  /*2030*/  FSEL R26, R20, R26, !P0 ;  /* 0x0000001a141a7208 */ /* 0x000fe40004000000 */
[----:B------:R-:W-:Y:S01]  /*2040*/  FSEL R27, R5, R27, !P0 ;  /* 0x0000001b051b7208 */ /* 0x000fe20004000000 */
[----:B------:R-:W-:Y:S06]  /*2050*/  BRA `(.L_x_26) ;  /* 0x0000000000547947 */ /* 0x000fec0003800000 */
.L_x_25:
[----:B------:R-:W-:-:S14]  /*2060*/  DSETP.NAN.AND P0, PT, R20, R20, PT ;  /* 0x000000141400722a */ /* 0x000fdc0003f08000 */
[----:B------:R-:W-:Y:S05]  /*2070*/  @P0 BRA `(.L_x_27) ;  /* 0x0000000000440947 */ /* 0x000fea0003800000 */
[----:B------:R-:W-:-:S14]  /*2080*/  DSETP.NAN.AND P0, PT, R4, R4, PT ;  /* 0x000000040400722a */ /* 0x000fdc0003f08000 */
[----:B------:R-:W-:Y:S05]  /*2090*/  @P0 BRA `(.L_x_28) ;  /* 0x0000000000300947 */ /* 0x000fea0003800000 */
[----:B------:R-:W-:Y:S01]  /*20a0*/  ISETP.NE.AND P0, PT, R31, R30, PT ;  /* 0x0000001e1f00720c */ /* 0x000fe20003f05270 */
[----:B------:R-:W-:Y:S02]  /*20b0*/  IMAD.MOV.U32 R26, RZ, RZ, 0x0 ;  /* 0x00000000ff1a7424 */ /* 0x000fe400078e00ff */
[----:B------:R-:W-:-:S10]  /*20c0*/  IMAD.MOV.U32 R27, RZ, RZ, -0x80000 ;  /* 0xfff80000ff1b7424 */ /* 0x000fd400078e00ff */
[----:B------:R-:W-:Y:S05]  /*20d0*/  @!P0 BRA `(.L_x_26) ;  /* 0x0000000000348947 */ /* 0x000fea0003800000 */
[----:B------:R-:W-:Y:S02]  /*20e0*/  ISETP.NE.AND P0, PT, R31, 0x7ff00000, PT ;  /* 0x7ff000001f00780c */ /* 0x000fe40003f05270 */
[----:B------:R-:W-:Y:S02]  /*20f0*/  LOP3.LUT R27, R21, 0x80000000, R5, 0x48, !PT ;  /* 0x80000000151b7812 */ /* 0x000fe400078e4805 */
[----:B------:R-:W-:-:S13]  /*2100*/  ISETP.EQ.OR P0, PT, R30, RZ, !P0 ;  /* 0x000000ff1e00720c */ /* 0x000fda0004702670 */
[----:B------:R-:W-:Y:S01]  /*2110*/  @P0 LOP3.LUT R2, R27, 0x7ff00000, RZ, 0xfc, !PT ;  /* 0x7ff000001b020812 */ /* 0x000fe200078efcff */
[----:B------:R-:W-:Y:S02]  /*2120*/  @!P0 IMAD.MOV.U32 R26, RZ, RZ, RZ ;  /* 0x000000ffff1a8224 */ /* 0x000fe400078e00ff */
[----:B------:R-:W-:Y:S02]  /*2130*/  @P0 IMAD.MOV.U32 R26, RZ, RZ, RZ ;  /* 0x000000ffff1a0224 */ /* 0x000fe400078e00ff */
[----:B------:R-:W-:Y:S01]  /*2140*/  @P0 IMAD.MOV.U32 R27, RZ, RZ, R2 ;  /* 0x000000ffff1b0224 */ /* 0x000fe200078e0002 */
[----:B------:R-:W-:Y:S06]  /*2150*/  BRA `(.L_x_26) ;  /* 0x0000000000147947 */ /* 0x000fec0003800000 */
.L_x_28:
[----:B------:R-:W-:Y:S01]  /*2160*/  LOP3.LUT R27, R5, 0x80000, RZ, 0xfc, !PT ;  /* 0x00080000051b7812 */ /* 0x000fe200078efcff */
[----:B------:R-:W-:Y:S01]  /*2170*/  IMAD.MOV.U32 R26, RZ, RZ, R4 ;  /* 0x000000ffff1a7224 */ /* 0x000fe200078e0004 */
[----:B------:R-:W-:Y:S06]  /*2180*/  BRA `(.L_x_26) ;  /* 0x0000000000087947 */ /* 0x000fec0003800000 */
.L_x_27:
[----:B------:R-:W-:Y:S01]  /*2190*/  LOP3.LUT R27, R21, 0x80000, RZ, 0xfc, !PT ;  /* 0x00080000151b7812 */ /* 0x000fe200078efcff */
[----:B------:R-:W-:-:S07]  /*21a0*/  IMAD.MOV.U32 R26, RZ, RZ, R20 ;  /* 0x000000ffff1a7224 */ /* 0x000fce00078e0014 */
.L_x_26:
[----:B------:R-:W-:Y:S05]  /*21b0*/  BSYNC.RECONVERGENT B0 ;  /* 0x0000000000007941 */ /* 0x000fea0003800200 */
.L_x_24:
[----:B------:R-:W-:Y:S02]  /*21c0*/  IMAD.MOV.U32 R2, RZ, RZ, R0 ;  /* 0x000000ffff027224 */ /* 0x000fe400078e0000 */
[----:B------:R-:W-:-:S04]  /*21d0*/  IMAD.MOV.U32 R3, RZ, RZ, 0x0 ;  /* 0x00000000ff037424 */ /* 0x000fc800078e00ff */
[----:B------:R-:W-:Y:S05]  /*21e0*/  RET.REL.NODEC R2 `(_Z3PSFPdS_PKdS1_S1_S1_S1_S1_S1_S1_S1_dddS1_S1_S1_iii) ;  /* 0xffffffdc02847950 */ /* 0x000fea0003c3ffff */
        .weak           $__internal_1_$__cuda_sm20_dsqrt_rn_f64_mediumpath_v1
        .type           $__internal_1_$__cuda_sm20_dsqrt_rn_f64_mediumpath_v1,@function
        .size           $__internal_1_$__cuda_sm20_dsqrt_rn_f64_mediumpath_v1,($_Z3PSFPdS_PKdS1_S1_S1_S1_S1_S1_S1_S1_dddS1_S1_S1_iii$__internal_trig_reduction_slowpathd - $__internal_1_$__cuda_sm20_dsqrt_rn_f64_mediumpath_v1)
$__internal_1_$__cuda_sm20_dsqrt_rn_f64_mediumpath_v1:
[----:B------:R-:W-:Y:S01]  /*21f0*/  ISETP.GE.U32.AND P0, PT, R52, -0x3400000, PT ;  /* 0xfcc000003400780c */ /* 0x000fe20003f06070 */
[----:B------:R-:W-:Y:S01]  /*2200*/  BSSY.RECONVERGENT B1, `(.L_x_29) ;  /* 0x0000025000017945 */ /* 0x000fe20003800200 */
[----:B------:R-:W-:Y:S02]  /*2210*/  IMAD.MOV.U32 R41, RZ, RZ, R43 ;  /* 0x000000ffff297224 */ /* 0x000fe400078e002b */
[----:B------:R-:W-:-:S09]  /*2220*/  IMAD.MOV.U32 R52, RZ, RZ, R0 ;  /* 0x000000ffff347224 */ /* 0x000fd200078e0000 */
[----:B------:R-:W-:Y:S05]  /*2230*/  @!P0 BRA `(.L_x_30) ;  /* 0x0000000000208947 */ /* 0x000fea0003800000 */
[----:B------:R-:W-:-:S10]  /*2240*/  DFMA.RM R50, R50, R52, R48 ;  /* 0x000000343232722b */ /* 0x000fd40000004030 */
[----:B------:R-:W-:-:S05]  /*2250*/  IADD3 R48, P0, PT, R50, 0x1, RZ ;  /* 0x0000000132307810 */ /* 0x000fca0007f1e0ff */
[----:B------:R-:W-:-:S06]  /*2260*/  IMAD.X R49, RZ, RZ, R51, P0 ;  /* 0x000000ffff317224 */ /* 0x000fcc00000e0633 */
[----:B------:R-:W-:-:S08]  /*2270*/  DFMA.RP R40, -R50, R48, R40 ;  /* 0x000000303228722b */ /* 0x000fd00000008128 */
[----:B------:R-:W-:-:S06]  /*2280*/  DSETP.GT.AND P0, PT, R40, RZ, PT ;  /* 0x000000ff2800722a */ /* 0x000fcc0003f04000 */
[----:B------:R-:W-:Y:S02]  /*2290*/  FSEL R48, R48, R50, P0 ;  /* 0x0000003230307208 */ /* 0x000fe40000000000 */
[----:B------:R-:W-:Y:S01]  /*22a0*/  FSEL R49, R49, R51, P0 ;  /* 0x0000003331317208 */ /* 0x000fe20000000000 */
[----:B------:R-:W-:Y:S06]  /*22b0*/  BRA `(.L_x_31) ;  /* 0x0000000000647947 */ /* 0x000fec0003800000 */
.L_x_30:
[----:B------:R-:W-:-:S14]  /*22c0*/  DSETP.NE.AND P0, PT, R40, RZ, PT ;  /* 0x000000ff2800722a */ /* 0x000fdc0003f05000 */
[----:B------:R-:W-:Y:S05]  /*22d0*/  @!P0 BRA `(.L_x_32) ;  /* 0x0000000000588947 */ /* 0x000fea0003800000 */
[----:B------:R-:W-:-:S13]  /*22e0*/  ISETP.GE.AND P0, PT, R41, RZ, PT ;  /* 0x000000ff2900720c */ /* 0x000fda0003f06270 */
[----:B------:R-:W-:Y:S02]  /*22f0*/  @!P0 IMAD.MOV.U32 R48, RZ, RZ, 0x0 ;  /* 0x00000000ff308424 */ /* 0x000fe400078e00ff */
[----:B------:R-:W-:Y:S01]  /*2300*/  @!P0 IMAD.MOV.U32 R49, RZ, RZ, -0x80000 ;  /* 0xfff80000ff318424 */ /* 0x000fe200078e00ff */
[----:B------:R-:W-:Y:S06]  /*2310*/  @!P0 BRA `(.L_x_31) ;  /* 0x00000000004c8947 */ /* 0x000fec0003800000 */
[----:B------:R-:W-:-:S13]  /*2320*/  ISETP.GT.AND P0, PT, R41, 0x7fefffff, PT ;  /* 0x7fefffff2900780c */ /* 0x000fda0003f04270 */
[----:B------:R-:W-:Y:S05]  /*2330*/  @P0 BRA `(.L_x_32) ;  /* 0x0000000000400947 */ /* 0x000fea0003800000 */
[----:B------:R-:W-:Y:S01]  /*2340*/  DMUL R40, R40, 8.11296384146066816958e+31 ;  /* 0x4690000028287828 */ /* 0x000fe20000000000 */
[----:B------:R-:W-:Y:S02]  /*2350*/  IMAD.MOV.U32 R48, RZ, RZ, RZ ;  /* 0x000000ffff307224 */ /* 0x000fe400078e00ff */
[----:B------:R-:W-:Y:S02]  /*2360*/  IMAD.MOV.U32 R52, RZ, RZ, 0x0 ;  /* 0x00000000ff347424 */ /* 0x000fe400078e00ff */
[----:B------:R-:W-:Y:S01]  /*2370*/  IMAD.MOV.U32 R53, RZ, RZ, 0x3fd80000 ;  /* 0x3fd80000ff357424 */ /* 0x000fe200078e00ff */
[----:B------:R-:W0:Y:S02]  /*2380*/  MUFU.RSQ64H R49, R41 ;  /* 0x0000002900317308 */ /* 0x000e240000001c00 */
[----:B0-----:R-:W-:-:S08]  /*2390*/  DMUL R50, R48, R48 ;  /* 0x0000003030327228 */ /* 0x001fd00000000000 */
[----:B------:R-:W-:-:S08]  /*23a0*/  DFMA R50, R40, -R50, 1 ;  /* 0x3ff000002832742b */ /* 0x000fd00000000832 */
[----:B------:R-:W-:Y:S02]  /*23b0*/  DFMA R52, R50, R52, 0.5 ;  /* 0x3fe000003234742b */ /* 0x000fe40000000034 */
[----:B------:R-:W-:-:S08]  /*23c0*/  DMUL R50, R48, R50 ;  /* 0x0000003230327228 */ /* 0x000fd00000000000 */
[----:B------:R-:W-:-:S08]  /*23d0*/  DFMA R50, R52, R50, R48 ;  /* 0x000000323432722b */ /* 0x000fd00000000030 */
[----:B------:R-:W-:Y:S02]  /*23e0*/  DMUL R48, R40, R50 ;  /* 0x0000003228307228 */ /* 0x000fe40000000000 */
[----:B------:R-:W-:-:S06]  /*23f0*/  VIADD R51, R51, 0xfff00000 ;  /* 0xfff0000033337836 */ /* 0x000fcc0000000000 */
[----:B------:R-:W-:-:S08]  /*2400*/  DFMA R52, R48, -R48, R40 ;  /* 0x800000303034722b */ /* 0x000fd00000000028 */
[----:B------:R-:W-:-:S10]  /*2410*/  DFMA R48, R50, R52, R48 ;  /* 0x000000343230722b */ /* 0x000fd40000000030 */
[----:B------:R-:W-:Y:S01]  /*2420*/  VIADD R49, R49, 0xfcb00000 ;  /* 0xfcb0000031317836 */ /* 0x000fe20000000000 */
[----:B------:R-:W-:Y:S06]  /*2430*/  BRA `(.L_x_31) ;  /* 0x0000000000047947 */ /* 0x000fec0003800000 */
.L_x_32:
[----:B------:R-:W-:-:S11]  /*2440*/  DADD R48, R40, R40 ;  /* 0x0000000028307229 */ /* 0x000fd60000000028 */
.L_x_31:
[----:B------:R-:W-:Y:S05]  /*2450*/  BSYNC.RECONVERGENT B1 ;  /* 0x0000000000017941 */ /* 0x000fea0003800200 */
.L_x_29:
[----:B------:R-:W-:-:S04]  /*2460*/  IMAD.MOV.U32 R43, RZ, RZ, 0x0 ;  /* 0x00000000ff2b7424 */ /* 0x000fc800078e00ff */
[----:B------:R-:W-:Y:S05]  /*2470*/  RET.REL.NODEC R42 `(_Z3PSFPdS_PKdS1_S1_S1_S1_S1_S1_S1_S1_dddS1_S1_S1_iii) ;  /* 0xffffffd82ae07950 */ /* 0x000fea0003c3ffff */
        .type           $_Z3PSFPdS_PKdS1_S1_S1_S1_S1_S1_S1_S1_dddS1_S1_S1_iii$__internal_trig_reduction_slowpathd,@function
        .size           $_Z3PSFPdS_PKdS1_S1_S1_S1_S1_S1_S1_S1_dddS1_S1_S1_iii$__internal_trig_reduction_slowpathd,(.L_x_43 - $_Z3PSFPdS_PKdS1_S1_S1_S1_S1_S1_S1_S1_dddS1_S1_S1_iii$__internal_trig_reduction_slowpathd)
$_Z3PSFPdS_PKdS1_S1_S1_S1_S1_S1_S1_S1_dddS1_S1_S1_iii$__internal_trig_reduction_slowpathd:
[--C-:B------:R-:W-:Y:S01]  /*2480*/  SHF.R.U32.HI R22, RZ, 0x14, R21.reuse ;  /* 0x00000014ff167819 */ /* 0x100fe20000011615 */
[----:B------:R-:W-:Y:S02]  /*2490*/  IMAD.MOV.U32 R29, RZ, RZ, R21 ;  /* 0x000000ffff1d7224 */ /* 0x000fe400078e0015 */
[----:B------:R-:W-:Y:S01]  /*24a0*/  IMAD.MOV.U32 R23, RZ, RZ, RZ ;  /* 0x000000ffff177224 */ /* 0x000fe200078e00ff */
[----:B------:R-:W-:-:S04]  /*24b0*/  LOP3.LUT R24, R22, 0x7ff, RZ, 0xc0, !PT ;  /* 0x000007ff16187812 */ /* 0x000fc800078ec0ff */
[----:B------:R-:W-:-:S13]  /*24c0*/  ISETP.NE.AND P0, PT, R24, 0x7ff, PT ;  /* 0x000007ff1800780c */ /* 0x000fda0003f05270 */
[----:B------:R-:W-:Y:S05]  /*24d0*/  @!P0 BRA `(.L_x_33) ;  /* 0x0000000800488947 */ /* 0x000fea0003800000 */
[----:B------:R-:W-:Y:S01]  /*24e0*/  VIADD R24, R24, 0xfffffc00 ;  /* 0xfffffc0018187836 */ /* 0x000fe20000000000 */
[----:B------:R-:W-:Y:S01]  /*24f0*/  BSSY.RECONVERGENT B2, `(.L_x_34) ;  /* 0x000002f000027945 */ /* 0x000fe20003800200 */
[----:B------:R-:W-:-:S03]  /*2500*/  CS2R R26, SRZ ;  /* 0x00000000001a7805 */ /* 0x000fc6000001ff00 */
[----:B------:R-:W-:Y:S02]  /*2510*/  SHF.R.U32.HI R23, RZ, 0x6, R24 ;  /* 0x00000006ff177819 */ /* 0x000fe40000011618 */
[----:B------:R-:W-:Y:S02]  /*2520*/  ISETP.GE.U32.AND P0, PT, R24, 0x80, PT ;  /* 0x000000801800780c */ /* 0x000fe40003f06070 */
[C---:B------:R-:W-:Y:S02]  /*2530*/  IADD3 R30, PT, PT, -R23.reuse, 0x13, RZ ;  /* 0x00000013171e7810 */ /* 0x040fe40007ffe1ff */
[----:B------:R-:W-:Y:S02]  /*2540*/  IADD3 R55, PT, PT, -R23, 0xf, RZ ;  /* 0x0000000f17377810 */ /* 0x000fe40007ffe1ff */
[----:B------:R-:W-:-:S04]  /*2550*/  SEL R30, R30, 0x12, P0 ;  /* 0x000000121e1e7807 */ /* 0x000fc80000000000 */
[----:B------:R-:W-:-:S13]  /*2560*/  ISETP.GE.AND P0, PT, R55, R30, PT ;  /* 0x0000001e3700720c */ /* 0x000fda0003f06270 */
[----:B------:R-:W-:Y:S05]  /*2570*/  @P0 BRA `(.L_x_35) ;  /* 0x0000000000980947 */ /* 0x000fea0003800000 */
[----:B------:R-:W0:Y:S01]  /*2580*/  LDC.64 R24, c[0x0][0x358] ;  /* 0x0000d600ff187b82 */ /* 0x000e220000000a00 */
[C---:B------:R-:W-:Y:S01]  /*2590*/  SHF.L.U64.HI R31, R28.reuse, 0xb, R29 ;  /* 0x0000000b1c1f7819 */ /* 0x040fe2000001021d */
[----:B------:R-:W-:Y:S01]  /*25a0*/  BSSY.RECONVERGENT B3, `(.L_x_36) ;  /* 0x0000022000037945 */ /* 0x000fe20003800200 */
[----:B------:R-:W-:Y:S01]  /*25b0*/  IMAD.SHL.U32 R47, R28, 0x800, RZ ;  /* 0x000008001c2f7824 */ /* 0x000fe200078e00ff */
[----:B------:R-:W-:Y:S02]  /*25c0*/  IADD3 R53, PT, PT, RZ, -R23, -R30 ;  /* 0x80000017ff357210 */ /* 0x000fe40007ffe81e */
[----:B------:R-:W-:Y:S02]  /*25d0*/  CS2R R26, SRZ ;  /* 0x00000000001a7805 */ /* 0x000fe4000001ff00 */
[----:B------:R-:W-:Y:S02]  /*25e0*/  MOV R52, RZ ;  /* 0x000000ff00347202 */ /* 0x000fe40000000f00 */
[----:B------:R-:W-:-:S07]  /*25f0*/  LOP3.LUT R31, R31, 0x80000000, RZ, 0xfc, !PT ;  /* 0x800000001f1f7812 */ /* 0x000fce00078efcff */
.L_x_37:
[----:B------:R-:W1:Y:S01]  /*2600*/  LDC.64 R28, c[0x4][RZ] ;  /* 0x01000000ff1c7b82 */ /* 0x000e620000000a00 */
[----:B0-----:R-:W-:Y:S02]  /*2610*/  R2UR UR8, R24 ;  /* 0x00000000180872ca */ /* 0x001fe400000e0000 */
[----:B------:R-:W-:Y:S01]  /*2620*/  R2UR UR9, R25 ;  /* 0x00000000190972ca */ /* 0x000fe200000e0000 */
[----:B-1----:R-:W-:-:S12]  /*2630*/  IMAD.WIDE R28, R55, 0x8, R28 ;  /* 0x00000008371c7825 */ /* 0x002fd800078e021c */
[----:B------:R-:W2:Y:S01]  /*2640*/  LDG.E.64.CONSTANT R28, desc[UR8][R28.64] ;  /* 0x000000081c1c7981 */ /* 0x000ea2000c1e9b00 */
[----:B------:R-:W-:Y:S02]  /*2650*/  VIADD R53, R53, 0x1 ;  /* 0x0000000135357836 */ /* 0x000fe40000000000 */
[----:B------:R-:W-:Y:S02]  /*2660*/  VIADD R55, R55, 0x1 ;  /* 0x0000000137377836 */ /* 0x000fe40000000000 */
[----:B--2---:R-:W-:-:S04]  /*2670*/  IMAD.WIDE.U32 R26, P3, R28, R47, R26 ;  /* 0x0000002f1c1a7225 */ /* 0x004fc8000786001a */
[----:B------:R-:W-:Y:S02]  /*2680*/  IMAD R57, R28, R31, RZ ;  /* 0x0000001f1c397224 */ /* 0x000fe400078e02ff */
[CC--:B------:R-:W-:Y:S02]  /*2690*/  IMAD R54, R29.reuse, R47.reuse, RZ ;  /* 0x0000002f1d367224 */ /* 0x0c0fe400078e02ff */
[----:B------:R-:W-:Y:S01]  /*26a0*/  IMAD.HI.U32 R59, R29, R47, RZ ;  /* 0x0000002f1d3b7227 */ /* 0x000fe200078e00ff */
[----:B------:R-:W-:-:S03]  /*26b0*/  IADD3 R27, P0, PT, R57, R27, RZ ;  /* 0x0000001b391b7210 */ /* 0x000fc60007f1e0ff */
[----:B------:R-:W-:Y:S01]  /*26c0*/  IMAD R57, R52, 0x8, R1 ;  /* 0x0000000834397824 */ /* 0x000fe200078e0201 */
[----:B------:R-:W-:Y:S01]  /*26d0*/  IADD3 R27, P1, PT, R54, R27, RZ ;  /* 0x0000001b361b7210 */ /* 0x000fe20007f3e0ff */
[----:B------:R-:W-:-:S04]  /*26e0*/  IMAD.HI.U32 R54, R28, R31, RZ ;  /* 0x0000001f1c367227 */ /* 0x000fc800078e00ff */
[----:B------:R-:W-:Y:S01]  /*26f0*/  IMAD.X R28, RZ, RZ, R54, P3 ;  /* 0x000000ffff1c7224 */ /* 0x000fe200018e0636 */
[----:B------:R0:W-:Y:S01]  /*2700*/  STL.64 [R57], R26 ;  /* 0x0000001a39007387 */ /* 0x0001e20000100a00 */
[----:B------:R-:W-:-:S03]  /*2710*/  IMAD.HI.U32 R54, R29, R31, RZ ;  /* 0x0000001f1d367227 */ /* 0x000fc600078e00ff */
[----:B------:R-:W-:Y:S01]  /*2720*/  IADD3.X R28, P0, PT, R59, R28, RZ, P0, !PT ;  /* 0x0000001c3b1c7210 */ /* 0x000fe2000071e4ff */
[----:B------:R-:W-:Y:S02]  /*2730*/  IMAD R29, R29, R31, RZ ;  /* 0x0000001f1d1d7224 */ /* 0x000fe400078e02ff */
[----:B------:R-:W-:-:S03]  /*2740*/  VIADD R52, R52, 0x1 ;  /* 0x0000000134347836 */ /* 0x000fc60000000000 */
[----:B------:R-:W-:Y:S01]  /*2750*/  IADD3.X R29, P1, PT, R29, R28, RZ, P1, !PT ;  /* 0x0000001c1d1d7210 */ /* 0x000fe20000f3e4ff */
[----:B------:R-:W-:Y:S01]  /*2760*/  IMAD.X R28, RZ, RZ, R54, P0 ;  /* 0x000000ffff1c7224 */ /* 0x000fe200000e0636 */
[----:B------:R-:W-:-:S03]  /*2770*/  ISETP.NE.AND P0, PT, R53, -0xf, PT ;  /* 0xfffffff13500780c */ /* 0x000fc60003f05270 */
[----:B------:R-:W-:Y:S02]  /*2780*/  IMAD.X R28, RZ, RZ, R28, P1 ;  /* 0x000000ffff1c7224 */ /* 0x000fe400008e061c */
[----:B0-----:R-:W-:Y:S02]  /*2790*/  IMAD.MOV.U32 R26, RZ, RZ, R29 ;  /* 0x000000ffff1a7224 */ /* 0x001fe400078e001d */
[----:B------:R-:W-:-:S06]  /*27a0*/  IMAD.MOV.U32 R27, RZ, RZ, R28 ;  /* 0x000000ffff1b7224 */ /* 0x000fcc00078e001c */
[----:B------:R-:W-:Y:S05]  /*27b0*/  @P0 BRA `(.L_x_37) ;  /* 0xfffffffc00900947 */ /* 0x000fea000383ffff */
[----:B------:R-:W-:Y:S05]  /*27c0*/  BSYNC.RECONVERGENT B3 ;  /* 0x0000000000037941 */ /* 0x000fea0003800200 */
.L_x_36:
[----:B------:R-:W-:-:S07]  /*27d0*/  IMAD.MOV.U32 R55, RZ, RZ, R30 ;  /* 0x000000ffff377224 */ /* 0x000fce00078e001e */
.L_x_35:
[----:B------:R-:W-:Y:S05]  /*27e0*/  BSYNC.RECONVERGENT B2 ;  /* 0x0000000000027941 */ /* 0x000fea0003800200 */
.L_x_34:
[----:B------:R-:W-:Y:S01]  /*27f0*/  LOP3.LUT P0, R57, R22, 0x3f, RZ, 0xc0, !PT ;  /* 0x0000003f16397812 */ /* 0x000fe2000780c0ff */
[----:B------:R-:W-:-:S04]  /*2800*/  IMAD.IADD R22, R23, 0x1, R55 ;  /* 0x0000000117167824 */ /* 0x000fc800078e0237 */
[----:B------:R-:W-:-:S05]  /*2810*/  IMAD.U32 R59, R22, 0x8, R1 ;  /* 0x00000008163b7824 */ /* 0x000fca00078e0001 */
[----:B------:R0:W-:Y:S04]  /*2820*/  STL.64 [R59+-0x78], R26 ;  /* 0xffff881a3b007387 */ /* 0x0001e80000100a00 */
[----:B------:R-:W2:Y:S04]  /*2830*/  @P0 LDL.64 R30, [R1+0x8] ;  /* 0x00000800011e0983 */ /* 0x000ea80000100a00 */
[----:B------:R-:W3:Y:S04]  /*2840*/  LDL.64 R24, [R1+0x10] ;  /* 0x0000100001187983 */ /* 0x000ee80000100a00 */
[----:B------:R-:W4:Y:S01]  /*2850*/  LDL.64 R22, [R1+0x18] ;  /* 0x0000180001167983 */ /* 0x000f220000100a00 */
[----:B------:R-:W-:Y:S01]  /*2860*/  @P0 LOP3.LUT R28, R57, 0x3f, RZ, 0x3c, !PT ;  /* 0x0000003f391c0812 */ /* 0x000fe200078e3cff */
[----:B------:R-:W-:Y:S01]  /*2870*/  BSSY.RECONVERGENT B2, `(.L_x_38) ;  /* 0x0000034000027945 */ /* 0x000fe20003800200 */
[----:B--2---:R-:W-:-:S02]  /*2880*/  @P0 SHF.R.U64 R29, R30, 0x1, R31 ;  /* 0x000000011e1d0819 */ /* 0x004fc4000000121f */
[----:B------:R-:W-:Y:S02]  /*2890*/  @P0 SHF.R.U32.HI R31, RZ, 0x1, R31 ;  /* 0x00000001ff1f0819 */ /* 0x000fe4000001161f */
[CC--:B---3--:R-:W-:Y:S02]  /*28a0*/  @P0 SHF.L.U32 R47, R24.reuse, R57.reuse, RZ ;  /* 0x00000039182f0219 */ /* 0x0c8fe400000006ff */
[----:B0-----:R-:W-:Y:S02]  /*28b0*/  @P0 SHF.R.U64 R26, R29, R28, R31 ;  /* 0x0000001c1d1a0219 */ /* 0x001fe4000000121f */
[--C-:B------:R-:W-:Y:S02]  /*28c0*/  @P0 SHF.R.U32.HI R55, RZ, 0x1, R25.reuse ;  /* 0x00000001ff370819 */ /* 0x100fe40000011619 */
[C-C-:B------:R-:W-:Y:S02]  /*28d0*/  @P0 SHF.R.U64 R53, R24.reuse, 0x1, R25.reuse ;  /* 0x0000000118350819 */ /* 0x140fe40000001219 */
[----:B------:R-:W-:-:S02]  /*28e0*/  @P0 SHF.L.U64.HI R30, R24, R57, R25 ;  /* 0x00000039181e0219 */ /* 0x000fc40000010219 */
[----:B------:R-:W-:Y:S02]  /*28f0*/  @P0 SHF.R.U32.HI R27, RZ, R28, R31 ;  /* 0x0000001cff1b0219 */ /* 0x000fe4000001161f */
[----:B------:R-:W-:Y:S02]  /*2900*/  @P0 LOP3.LUT R24, R47, R26, RZ, 0xfc, !PT ;  /* 0x0000001a2f180212 */ /* 0x000fe400078efcff */
[----:B----4-:R-:W-:Y:S02]  /*2910*/  @P0 SHF.L.U32 R29, R22, R57, RZ ;  /* 0x00000039161d0219 */ /* 0x010fe400000006ff */
[-CC-:B------:R-:W-:Y:S02]  /*2920*/  @P0 SHF.R.U64 R52, R53, R28.reuse, R55.reuse ;  /* 0x0000001c35340219 */ /* 0x180fe40000001237 */
[----:B------:R-:W-:Y:S02]  /*2930*/  @P0 LOP3.LUT R25, R30, R27, RZ, 0xfc, !PT ;  /* 0x0000001b1e190212 */ /* 0x000fe400078efcff */
[----:B------:R-:W-:Y:S01]  /*2940*/  @P0 SHF.R.U32.HI R55, RZ, R28, R55 ;  /* 0x0000001cff370219 */ /* 0x000fe20000011637 */
[----:B------:R-:W-:Y:S01]  /*2950*/  IMAD.SHL.U32 R28, R24, 0x4, RZ ;  /* 0x00000004181c7824 */ /* 0x000fe200078e00ff */
[----:B------:R-:W-:-:S02]  /*2960*/  @P0 SHF.L.U64.HI R26, R22, R57, R23 ;  /* 0x00000039161a0219 */ /* 0x000fc40000010217 */
[----:B------:R-:W-:Y:S02]  /*2970*/  @P0 LOP3.LUT R22, R29, R52, RZ, 0xfc, !PT ;  /* 0x000000341d160212 */ /* 0x000fe400078efcff */
[----:B------:R-:W-:Y:S02]  /*2980*/  SHF.L.U64.HI R47, R24, 0x2, R25 ;  /* 0x00000002182f7819 */ /* 0x000fe40000010219 */
[----:B------:R-:W-:Y:S02]  /*2990*/  @P0 LOP3.LUT R23, R26, R55, RZ, 0xfc, !PT ;  /* 0x000000371a170212 */ /* 0x000fe400078efcff */
[----:B------:R-:W-:Y:S02]  /*29a0*/  SHF.L.W.U32.HI R25, R25, 0x2, R22 ;  /* 0x0000000219197819 */ /* 0x000fe40000010e16 */
[----:B------:R-:W-:Y:S02]  /*29b0*/  IADD3 RZ, P0, PT, RZ, -R28, RZ ;  /* 0x8000001cffff7210 */ /* 0x000fe40007f1e0ff */
[----:B------:R-:W-:-:S02]  /*29c0*/  LOP3.LUT R24, RZ, R47, RZ, 0x33, !PT ;  /* 0x0000002fff187212 */ /* 0x000fc400078e33ff */
[----:B------:R-:W-:Y:S02]  /*29d0*/  SHF.L.W.U32.HI R22, R22, 0x2, R23 ;  /* 0x0000000216167819 */ /* 0x000fe40000010e17 */
[----:B------:R-:W-:Y:S02]  /*29e0*/  LOP3.LUT R26, RZ, R25, RZ, 0x33, !PT ;  /* 0x00000019ff1a7212 */ /* 0x000fe400078e33ff */
[----:B------:R-:W-:Y:S02]  /*29f0*/  IADD3.X R24, P0, PT, RZ, R24, RZ, P0, !PT ;  /* 0x00000018ff187210 */ /* 0x000fe4000071e4ff */
[----:B------:R-:W-:Y:S02]  /*2a00*/  LOP3.LUT R27, RZ, R22, RZ, 0x33, !PT ;  /* 0x00000016ff1b7212 */ /* 0x000fe400078e33ff */
[----:B------:R-:W-:Y:S02]  /*2a10*/  IADD3.X R30, P1, PT, RZ, R26, RZ, P0, !PT ;  /* 0x0000001aff1e7210 */ /* 0x000fe4000073e4ff */
[----:B------:R-:W-:-:S03]  /*2a20*/  ISETP.GT.U32.AND P3, PT, R25, -0x1, PT ;  /* 0xffffffff1900780c */ /* 0x000fc60003f64070 */
[----:B------:R-:W-:Y:S01]  /*2a30*/  IMAD.X R27, RZ, RZ, R27, P1 ;  /* 0x000000ffff1b7224 */ /* 0x000fe200008e061b */
[----:B------:R-:W-:-:S04]  /*2a40*/  ISETP.GT.AND.EX P0, PT, R22, -0x1, PT, P3 ;  /* 0xffffffff1600780c */ /* 0x000fc80003f04330 */
[----:B------:R-:W-:Y:S02]  /*2a50*/  SEL R26, R22, R27, P0 ;  /* 0x0000001b161a7207 */ /* 0x000fe40000000000 */
[----:B------:R-:W-:Y:S02]  /*2a60*/  SEL R31, R25, R30, P0 ;  /* 0x0000001e191f7207 */ /* 0x000fe40000000000 */
[----:B------:R-:W-:Y:S02]  /*2a70*/  ISETP.NE.U32.AND P1, PT, R26, RZ, PT ;  /* 0x000000ff1a00720c */ /* 0x000fe40003f25070 */
[----:B------:R-:W-:Y:S02]  /*2a80*/  SEL R47, R47, R24, P0 ;  /* 0x000000182f2f7207 */ /* 0x000fe40000000000 */
[----:B------:R-:W-:Y:S01]  /*2a90*/  SEL R25, R31, R26, !P1 ;  /* 0x0000001a1f197207 */ /* 0x000fe20004800000 */
[----:B------:R-:W-:-:S05]  /*2aa0*/  @!P0 IMAD.MOV R28, RZ, RZ, -R28 ;  /* 0x000000ffff1c8224 */ /* 0x000fca00078e0a1c */
[----:B------:R-:W0:Y:S02]  /*2ab0*/  FLO.U32 R25, R25 ;  /* 0x0000001900197300 */ /* 0x000e2400000e0000 */
[C---:B0-----:R-:W-:Y:S02]  /*2ac0*/  IADD3 R29, PT, PT, -R25.reuse, 0x1f, RZ ;  /* 0x0000001f191d7810 */ /* 0x041fe40007ffe1ff */
[----:B------:R-:W-:-:S03]  /*2ad0*/  IADD3 R27, PT, PT, -R25, 0x3f, RZ ;  /* 0x0000003f191b7810 */ /* 0x000fc60007ffe1ff */
[----:B------:R-:W-:-:S05]  /*2ae0*/  @P1 IMAD.MOV R27, RZ, RZ, R29 ;  /* 0x000000ffff1b1224 */ /* 0x000fca00078e021d */
[----:B------:R-:W-:-:S13]  /*2af0*/  ISETP.NE.AND P1, PT, R27, RZ, PT ;  /* 0x000000ff1b00720c */ /* 0x000fda0003f25270 */
[----:B------:R-:W-:Y:S05]  /*2b00*/  @!P1 BRA `(.L_x_39) ;  /* 0x0000000000289947 */ /* 0x000fea0003800000 */
[C---:B------:R-:W-:Y:S02]  /*2b10*/  LOP3.LUT R24, R27.reuse, 0x3f, RZ, 0xc0, !PT ;  /* 0x0000003f1b187812 */ /* 0x040fe400078ec0ff */
[--C-:B------:R-:W-:Y:S02]  /*2b20*/  SHF.R.U64 R28, R28, 0x1, R47.reuse ;  /* 0x000000011c1c7819 */ /* 0x100fe4000000122f */
[----:B------:R-:W-:Y:S02]  /*2b30*/  SHF.R.U32.HI R30, RZ, 0x1, R47 ;  /* 0x00000001ff1e7819 */ /* 0x000fe4000001162f */
[----:B------:R-:W-:Y:S02]  /*2b40*/  LOP3.LUT R25, R27, 0x3f, RZ, 0xc, !PT ;  /* 0x0000003f1b197812 */ /* 0x000fe400078e0cff */
[CC--:B------:R-:W-:Y:S02]  /*2b50*/  SHF.L.U64.HI R26, R31.reuse, R24.reuse, R26 ;  /* 0x000000181f1a7219 */ /* 0x0c0fe4000001021a */
[----:B------:R-:W-:-:S02]  /*2b60*/  SHF.L.U32 R24, R31, R24, RZ ;  /* 0x000000181f187219 */ /* 0x000fc400000006ff */
[-CC-:B------:R-:W-:Y:S02]  /*2b70*/  SHF.R.U64 R31, R28, R25.reuse, R30.reuse ;  /* 0x000000191c1f7219 */ /* 0x180fe4000000121e */
[----:B------:R-:W-:Y:S02]  /*2b80*/  SHF.R.U32.HI R25, RZ, R25, R30 ;  /* 0x00000019ff197219 */ /* 0x000fe4000001161e */
[----:B------:R-:W-:Y:S02]  /*2b90*/  LOP3.LUT R31, R24, R31, RZ, 0xfc, !PT ;  /* 0x0000001f181f7212 */ /* 0x000fe400078efcff */
[----:B------:R-:W-:-:S07]  /*2ba0*/  LOP3.LUT R26, R26, R25, RZ, 0xfc, !PT ;  /* 0x000000191a1a7212 */ /* 0x000fce00078efcff */
.L_x_39:
[----:B------:R-:W-:Y:S05]  /*2bb0*/  BSYNC.RECONVERGENT B2 ;  /* 0x0000000000027941 */ /* 0x000fea0003800200 */
.L_x_38:
[----:B------:R-:W-:Y:S01]  /*2bc0*/  IMAD.WIDE.U32 R28, R31, 0x2168c235, RZ ;  /* 0x2168c2351f1c7825 */ /* 0x000fe200078e00ff */
[----:B------:R-:W-:-:S03]  /*2bd0*/  SHF.R.U32.HI R23, RZ, 0x1e, R23 ;  /* 0x0000001eff177819 */ /* 0x000fc60000011617 */
[----:B------:R-:W-:Y:S01]  /*2be0*/  IMAD.MOV.U32 R24, RZ, RZ, R29 ;  /* 0x000000ffff187224 */ /* 0x000fe200078e001d */
[----:B------:R-:W-:Y:S01]  /*2bf0*/  IADD3 RZ, P1, PT, R28, R28, RZ ;  /* 0x0000001c1cff7210 */ /* 0x000fe20007f3e0ff */
[----:B------:R-:W-:Y:S01]  /*2c00*/  IMAD.MOV.U32 R25, RZ, RZ, RZ ;  /* 0x000000ffff197224 */ /* 0x000fe200078e00ff */
[----:B------:R-:W-:Y:S01]  /*2c10*/  LEA.HI R23, R22, R23, RZ, 0x1 ;  /* 0x0000001716177211 */ /* 0x000fe200078f08ff */
[----:B------:R-:W-:-:S04]  /*2c20*/  IMAD.HI.U32 R29, R26, -0x36f0255e, RZ ;  /* 0xc90fdaa21a1d7827 */ /* 0x000fc800078e00ff */
[----:B------:R-:W-:-:S04]  /*2c30*/  IMAD.WIDE.U32 R24, R31, -0x36f0255e, R24 ;  /* 0xc90fdaa21f187825 */ /* 0x000fc800078e0018 */
[C---:B------:R-:W-:Y:S02]  /*2c40*/  IMAD R31, R26.reuse, -0x36f0255e, RZ ;  /* 0xc90fdaa21a1f7824 */ /* 0x040fe400078e02ff */
[----:B------:R-:W-:-:S04]  /*2c50*/  IMAD.WIDE.U32 R24, P3, R26, 0x2168c235, R24 ;  /* 0x2168c2351a187825 */ /* 0x000fc80007860018 */
[----:B------:R-:W-:Y:S01]  /*2c60*/  IMAD.X R26, RZ, RZ, R29, P3 ;  /* 0x000000ffff1a7224 */ /* 0x000fe200018e061d */
[----:B------:R-:W-:Y:S02]  /*2c70*/  IADD3 R25, P3, PT, R31, R25, RZ ;  /* 0x000000191f197210 */ /* 0x000fe40007f7e0ff */
[----:B------:R-:W-:Y:S02]  /*2c80*/  IADD3.X RZ, P1, PT, R24, R24, RZ, P1, !PT ;  /* 0x0000001818ff7210 */ /* 0x000fe40000f3e4ff */
[C---:B------:R-:W-:Y:S01]  /*2c90*/  ISETP.GT.U32.AND P4, PT, R25.reuse, RZ, PT ;  /* 0x000000ff1900720c */ /* 0x040fe20003f84070 */
[----:B------:R-:W-:Y:S01]  /*2ca0*/  IMAD.X R26, RZ, RZ, R26, P3 ;  /* 0x000000ffff1a7224 */ /* 0x000fe200018e061a */
[----:B------:R-:W-:-:S04]  /*2cb0*/  IADD3.X R24, P3, PT, R25, R25, RZ, P1, !PT ;  /* 0x0000001919187210 */ /* 0x000fc80000f7e4ff */
[C---:B------:R-:W-:Y:S01]  /*2cc0*/  ISETP.GT.AND.EX P1, PT, R26.reuse, RZ, PT, P4 ;  /* 0x000000ff1a00720c */ /* 0x040fe20003f24340 */
[----:B------:R-:W-:-:S03]  /*2cd0*/  IMAD.X R29, R26, 0x1, R26, P3 ;  /* 0x000000011a1d7824 */ /* 0x000fc600018e061a */
[----:B------:R-:W-:Y:S02]  /*2ce0*/  SEL R24, R24, R25, P1 ;  /* 0x0000001918187207 */ /* 0x000fe40000800000 */
[----:B------:R-:W-:Y:S02]  /*2cf0*/  SEL R25, R29, R26, P1 ;  /* 0x0000001a1d197207 */ /* 0x000fe40000800000 */
[----:B------:R-:W-:Y:S02]  /*2d00*/  IADD3 R28, P3, PT, R24, 0x1, RZ ;  /* 0x00000001181c7810 */ /* 0x000fe40007f7e0ff */
[----:B------:R-:W-:Y:S02]  /*2d10*/  SEL R24, RZ, 0xffffffff, !P1 ;  /* 0xffffffffff187807 */ /* 0x000fe40004800000 */
[----:B------:R-:W-:Y:S01]  /*2d20*/  LOP3.LUT P1, R21, R21, 0x80000000, RZ, 0xc0, !PT ;  /* 0x8000000015157812 */ /* 0x000fe2000782c0ff */
[----:B------:R-:W-:Y:S02]  /*2d30*/  IMAD.X R25, RZ, RZ, R25, P3 ;  /* 0x000000ffff197224 */ /* 0x000fe400018e0619 */
[----:B------:R-:W-:Y:S01]  /*2d40*/  IMAD.IADD R24, R24, 0x1, -R27 ;  /* 0x0000000118187824 */ /* 0x000fe200078e0a1b */
[----:B------:R-:W-:-:S02]  /*2d50*/  @!P0 LOP3.LUT R21, R21, 0x80000000, RZ, 0x3c, !PT ;  /* 0x8000000015158812 */ /* 0x000fc400078e3cff */
[----:B------:R-:W-:Y:S01]  /*2d60*/  SHF.R.U64 R28, R28, 0xa, R25 ;  /* 0x0000000a1c1c7819 */ /* 0x000fe20000001219 */
[----:B------:R-:W-:-:S03]  /*2d70*/  IMAD.SHL.U32 R24, R24, 0x100000, RZ ;  /* 0x0010000018187824 */ /* 0x000fc600078e00ff */
[----:B------:R-:W-:-:S03]  /*2d80*/  IADD3 R28, P3, PT, R28, 0x1, RZ ;  /* 0x000000011c1c7810 */ /* 0x000fc60007f7e0ff */
[----:B------:R-:W-:Y:S01]  /*2d90*/  @P1 IMAD.MOV R23, RZ, RZ, -R23 ;  /* 0x000000ffff171224 */ /* 0x000fe200078e0a17 */
[----:B------:R-:W-:-:S04]  /*2da0*/  LEA.HI.X R25, R25, RZ, RZ, 0x16, P3 ;  /* 0x000000ff19197211 */ /* 0x000fc800018fb4ff */
[--C-:B------:R-:W-:Y:S02]  /*2db0*/  SHF.R.U64 R28, R28, 0x1, R25.reuse ;  /* 0x000000011c1c7819 */ /* 0x100fe40000001219 */
[----:B------:R-:W-:Y:S02]  /*2dc0*/  SHF.R.U32.HI R25, RZ, 0x1, R25 ;  /* 0x00000001ff197819 */ /* 0x000fe40000011619 */
[----:B------:R-:W-:-:S04]  /*2dd0*/  IADD3 R28, P3, P4, RZ, RZ, R28 ;  /* 0x000000ffff1c7210 */ /* 0x000fc80007c7e01c */
[----:B------:R-:W-:-:S04]  /*2de0*/  IADD3.X R22, PT, PT, R24, 0x3fe00000, R25, P3, P4 ;  /* 0x3fe0000018167810 */ /* 0x000fc80001fe8419 */
[----:B------:R-:W-:-:S07]  /*2df0*/  LOP3.LUT R29, R22, R21, RZ, 0xfc, !PT ;  /* 0x00000015161d7212 */ /* 0x000fce00078efcff */
.L_x_33:
[----:B------:R-:W-:-:S04]  /*2e00*/  IMAD.MOV.U32 R21, RZ, RZ, 0x0 ;  /* 0x00000000ff157424 */ /* 0x000fc800078e00ff */
[----:B------:R-:W-:Y:S05]  /*2e10*/  RET.REL.NODEC R20 `(_Z3PSFPdS_PKdS1_S1_S1_S1_S1_S1_S1_S1_dddS1_S1_S1_iii) ;  /* 0xffffffd014787950 */ /* 0x000fea0003c3ffff */
.L_x_40:
[----:B------:R-:W-:-:S00]  /*2e20*/  BRA `(.L_x_40) ;  /* 0xfffffffc00fc7947 */ /* 0x000fc0000383ffff */
[----:B------:R-:W-:-:S00]  /*2e30*/  NOP ;  /* 0x0000000000007918 */ /* 0x000fc00000000000 */
        /* <DEDUP_REMOVED lines=12> */
.L_x_43:


//--------------------- .nv.global.init           --------------------------
	.section	.nv.global.init,"aw",@progbits
	.align	16
.nv.global.init:
	.type		__cudart_sin_cos_coeffs,@object
	.size		__cudart_sin_cos_coeffs,(__cudart_i2opi_d - __cudart_sin_cos_coeffs)
__cudart_sin_cos_coeffs:
        /*0000*/ 	.byte	0x46, 0xd2, 0xb0, 0x2c, 0xf1, 0xe5, 0x5a, 0xbe, 0x92, 0xe3, 0xac, 0x69, 0xe3, 0x1d, 0xc7, 0x3e
        /*0010*/ 	.byte	0xa1, 0x62, 0xdb, 0x19, 0xa0, 0x01, 0x2a, 0xbf, 0x18, 0x08, 0x11, 0x11, 0x11, 0x11, 0x81, 0x3f
        /*0020*/ 	.byte	0x54, 0x55, 0x55, 0x55, 0x55, 0x55, 0xc5, 0xbf, 0x00, 0x00, 0x00, 0x00, 0x00, 0x00, 0x00, 0x00
        /*0030*/ 	.byte	0x00, 0x00, 0x00, 0x00, 0x00, 0x00, 0x00, 0x00, 0x64, 0x81, 0xfd, 0x20, 0x83, 0xff, 0xa8, 0xbd
        /*0040*/ 	.byte	0x28, 0x85, 0xef, 0xc1, 0xa7, 0xee, 0x21, 0x3e, 0xd9, 0xe6, 0x06, 0x8e, 0x4f, 0x7e, 0x92, 0xbe
        /*0050*/ 	.byte	0xe9, 0xbc, 0xdd, 0x19, 0xa0, 0x01, 0xfa, 0x3e, 0x47, 0x5d, 0xc1, 0x16, 0x6c, 0xc1, 0x56, 0xbf
        /*0060*/ 	.byte	0x51, 0x55, 0x55, 0x55, 0x55, 0x55, 0xa5, 0x3f, 0x00, 0x00, 0x00, 0x00, 0x00, 0x00, 0xe0, 0xbf
        /*0070*/ 	.byte	0x00, 0x00, 0x00, 0x00, 0x00, 0x00, 0xf0, 0x3f, 0x00, 0x00, 0x00, 0x00, 0x00, 0x00, 0x00, 0x00
	.type		__cudart_i2opi_d,@object
	.size		__cudart_i2opi_d,(.L_0 - __cudart_i2opi_d)
__cudart_i2opi_d:
        /* <DEDUP_REMOVED lines=9> */
.L_0:


//--------------------- .nv.shared.reserved.0     --------------------------
	.section	.nv.shared.reserved.0,"aw",@nobits
	.weak		__nv_reservedSMEM_offset_0_alias
	.size		__nv_reservedSMEM_offset_0_alias, 0, 64
	.other		__nv_reservedSMEM_offset_0_alias,@"STO_CUDA_RESERVED_SHARED STV_DEFAULT"
__nv_reservedSMEM_offset_0_alias:
	.zero		0
	.zero		64


//--------------------- .nv.constant0._Z3PSFPdS_PKdS1_S1_S1_S1_S1_S1_S1_S1_dddS1_S1_S1_iii --------------------------
	.section	.nv.constant0._Z3PSFPdS_PKdS1_S1_S1_S1_S1_S1_S1_S1_dddS1_S1_S1_iii,"a",@progbits
	.sectionflags	@""
	.align	4
.nv.constant0._Z3PSFPdS_PKdS1_S1_S1_S1_S1_S1_S1_S1_dddS1_S1_S1_iii:
	.zero		1044


//--------------------- SYMBOLS --------------------------

	.type		.nv.reservedSmem.offset0,@object
	.size		.nv.reservedSmem.offset0,0x4
